//
// Generated by NVIDIA NVVM Compiler
//
// Compiler Build ID: CL-36424714
// Cuda compilation tools, release 13.0, V13.0.88
// Based on NVVM 20.0.0
//

.version 9.0
.target sm_100
.address_size 64

	// .globl	_Z13warp_workloadILi0ELi1EEvPfS0_

.visible .entry _Z13warp_workloadILi0ELi1EEvPfS0_(
	.param .u64 .ptr .align 1 _Z13warp_workloadILi0ELi1EEvPfS0__param_0,
	.param .u64 .ptr .align 1 _Z13warp_workloadILi0ELi1EEvPfS0__param_1
)
{
	.reg .pred 	%p<2>;
	.reg .b32 	%r<3>;
	.reg .b32 	%f<257>;
	.reg .b64 	%rd<38>;

	ld.param.u64 	%rd1, [_Z13warp_workloadILi0ELi1EEvPfS0__param_0];
	ld.param.u64 	%rd2, [_Z13warp_workloadILi0ELi1EEvPfS0__param_1];
	// begin inline asm
	mov.u32    %r1,     %warpid; 
	
	// end inline asm
	setp.gt.u32 	%p1, %r1, 1;
	@%p1 bra 	$L__BB0_2;
	mov.u32 	%r2, %tid.x;
	cvta.to.global.u64 	%rd35, %rd2;
	// begin inline asm
	ld.global.ca.f32   %f1,     [%rd1];       
	ld.global.ca.f32   %f2,     [%rd1+4];     
	ld.global.ca.f32   %f3,     [%rd1+8];     
	ld.global.ca.f32   %f4,     [%rd1+12];    
	
	// end inline asm
	add.f32 	%f129, %f1, 0f00000000;
	add.f32 	%f130, %f2, %f129;
	add.f32 	%f131, %f3, %f130;
	add.f32 	%f132, %f4, %f131;
	add.s64 	%rd4, %rd1, 16;
	// begin inline asm
	ld.global.ca.f32   %f5,     [%rd4];       
	ld.global.ca.f32   %f6,     [%rd4+4];     
	ld.global.ca.f32   %f7,     [%rd4+8];     
	ld.global.ca.f32   %f8,     [%rd4+12];    
	
	// end inline asm
	add.f32 	%f133, %f132, %f5;
	add.f32 	%f134, %f6, %f133;
	add.f32 	%f135, %f7, %f134;
	add.f32 	%f136, %f8, %f135;
	add.s64 	%rd5, %rd1, 32;
	// begin inline asm
	ld.global.ca.f32   %f9,     [%rd5];       
	ld.global.ca.f32   %f10,     [%rd5+4];     
	ld.global.ca.f32   %f11,     [%rd5+8];     
	ld.global.ca.f32   %f12,     [%rd5+12];    
	
	// end inline asm
	add.f32 	%f137, %f136, %f9;
	add.f32 	%f138, %f10, %f137;
	add.f32 	%f139, %f11, %f138;
	add.f32 	%f140, %f12, %f139;
	add.s64 	%rd6, %rd1, 48;
	// begin inline asm
	ld.global.ca.f32   %f13,     [%rd6];       
	ld.global.ca.f32   %f14,     [%rd6+4];     
	ld.global.ca.f32   %f15,     [%rd6+8];     
	ld.global.ca.f32   %f16,     [%rd6+12];    
	
	// end inline asm
	add.f32 	%f141, %f140, %f13;
	add.f32 	%f142, %f14, %f141;
	add.f32 	%f143, %f15, %f142;
	add.f32 	%f144, %f16, %f143;
	add.s64 	%rd7, %rd1, 64;
	// begin inline asm
	ld.global.ca.f32   %f17,     [%rd7];       
	ld.global.ca.f32   %f18,     [%rd7+4];     
	ld.global.ca.f32   %f19,     [%rd7+8];     
	ld.global.ca.f32   %f20,     [%rd7+12];    
	
	// end inline asm
	add.f32 	%f145, %f144, %f17;
	add.f32 	%f146, %f18, %f145;
	add.f32 	%f147, %f19, %f146;
	add.f32 	%f148, %f20, %f147;
	add.s64 	%rd8, %rd1, 80;
	// begin inline asm
	ld.global.ca.f32   %f21,     [%rd8];       
	ld.global.ca.f32   %f22,     [%rd8+4];     
	ld.global.ca.f32   %f23,     [%rd8+8];     
	ld.global.ca.f32   %f24,     [%rd8+12];    
	
	// end inline asm
	add.f32 	%f149, %f148, %f21;
	add.f32 	%f150, %f22, %f149;
	add.f32 	%f151, %f23, %f150;
	add.f32 	%f152, %f24, %f151;
	add.s64 	%rd9, %rd1, 96;
	// begin inline asm
	ld.global.ca.f32   %f25,     [%rd9];       
	ld.global.ca.f32   %f26,     [%rd9+4];     
	ld.global.ca.f32   %f27,     [%rd9+8];     
	ld.global.ca.f32   %f28,     [%rd9+12];    
	
	// end inline asm
	add.f32 	%f153, %f152, %f25;
	add.f32 	%f154, %f26, %f153;
	add.f32 	%f155, %f27, %f154;
	add.f32 	%f156, %f28, %f155;
	add.s64 	%rd10, %rd1, 112;
	// begin inline asm
	ld.global.ca.f32   %f29,     [%rd10];       
	ld.global.ca.f32   %f30,     [%rd10+4];     
	ld.global.ca.f32   %f31,     [%rd10+8];     
	ld.global.ca.f32   %f32,     [%rd10+12];    
	
	// end inline asm
	add.f32 	%f157, %f156, %f29;
	add.f32 	%f158, %f30, %f157;
	add.f32 	%f159, %f31, %f158;
	add.f32 	%f160, %f32, %f159;
	add.s64 	%rd11, %rd1, 128;
	// begin inline asm
	ld.global.ca.f32   %f33,     [%rd11];       
	ld.global.ca.f32   %f34,     [%rd11+4];     
	ld.global.ca.f32   %f35,     [%rd11+8];     
	ld.global.ca.f32   %f36,     [%rd11+12];    
	
	// end inline asm
	add.f32 	%f161, %f160, %f33;
	add.f32 	%f162, %f34, %f161;
	add.f32 	%f163, %f35, %f162;
	add.f32 	%f164, %f36, %f163;
	add.s64 	%rd12, %rd1, 144;
	// begin inline asm
	ld.global.ca.f32   %f37,     [%rd12];       
	ld.global.ca.f32   %f38,     [%rd12+4];     
	ld.global.ca.f32   %f39,     [%rd12+8];     
	ld.global.ca.f32   %f40,     [%rd12+12];    
	
	// end inline asm
	add.f32 	%f165, %f164, %f37;
	add.f32 	%f166, %f38, %f165;
	add.f32 	%f167, %f39, %f166;
	add.f32 	%f168, %f40, %f167;
	add.s64 	%rd13, %rd1, 160;
	// begin inline asm
	ld.global.ca.f32   %f41,     [%rd13];       
	ld.global.ca.f32   %f42,     [%rd13+4];     
	ld.global.ca.f32   %f43,     [%rd13+8];     
	ld.global.ca.f32   %f44,     [%rd13+12];    
	
	// end inline asm
	add.f32 	%f169, %f168, %f41;
	add.f32 	%f170, %f42, %f169;
	add.f32 	%f171, %f43, %f170;
	add.f32 	%f172, %f44, %f171;
	add.s64 	%rd14, %rd1, 176;
	// begin inline asm
	ld.global.ca.f32   %f45,     [%rd14];       
	ld.global.ca.f32   %f46,     [%rd14+4];     
	ld.global.ca.f32   %f47,     [%rd14+8];     
	ld.global.ca.f32   %f48,     [%rd14+12];    
	
	// end inline asm
	add.f32 	%f173, %f172, %f45;
	add.f32 	%f174, %f46, %f173;
	add.f32 	%f175, %f47, %f174;
	add.f32 	%f176, %f48, %f175;
	add.s64 	%rd15, %rd1, 192;
	// begin inline asm
	ld.global.ca.f32   %f49,     [%rd15];       
	ld.global.ca.f32   %f50,     [%rd15+4];     
	ld.global.ca.f32   %f51,     [%rd15+8];     
	ld.global.ca.f32   %f52,     [%rd15+12];    
	
	// end inline asm
	add.f32 	%f177, %f176, %f49;
	add.f32 	%f178, %f50, %f177;
	add.f32 	%f179, %f51, %f178;
	add.f32 	%f180, %f52, %f179;
	add.s64 	%rd16, %rd1, 208;
	// begin inline asm
	ld.global.ca.f32   %f53,     [%rd16];       
	ld.global.ca.f32   %f54,     [%rd16+4];     
	ld.global.ca.f32   %f55,     [%rd16+8];     
	ld.global.ca.f32   %f56,     [%rd16+12];    
	
	// end inline asm
	add.f32 	%f181, %f180, %f53;
	add.f32 	%f182, %f54, %f181;
	add.f32 	%f183, %f55, %f182;
	add.f32 	%f184, %f56, %f183;
	add.s64 	%rd17, %rd1, 224;
	// begin inline asm
	ld.global.ca.f32   %f57,     [%rd17];       
	ld.global.ca.f32   %f58,     [%rd17+4];     
	ld.global.ca.f32   %f59,     [%rd17+8];     
	ld.global.ca.f32   %f60,     [%rd17+12];    
	
	// end inline asm
	add.f32 	%f185, %f184, %f57;
	add.f32 	%f186, %f58, %f185;
	add.f32 	%f187, %f59, %f186;
	add.f32 	%f188, %f60, %f187;
	add.s64 	%rd18, %rd1, 240;
	// begin inline asm
	ld.global.ca.f32   %f61,     [%rd18];       
	ld.global.ca.f32   %f62,     [%rd18+4];     
	ld.global.ca.f32   %f63,     [%rd18+8];     
	ld.global.ca.f32   %f64,     [%rd18+12];    
	
	// end inline asm
	add.f32 	%f189, %f188, %f61;
	add.f32 	%f190, %f62, %f189;
	add.f32 	%f191, %f63, %f190;
	add.f32 	%f192, %f64, %f191;
	add.s64 	%rd19, %rd1, 256;
	// begin inline asm
	ld.global.ca.f32   %f65,     [%rd19];       
	ld.global.ca.f32   %f66,     [%rd19+4];     
	ld.global.ca.f32   %f67,     [%rd19+8];     
	ld.global.ca.f32   %f68,     [%rd19+12];    
	
	// end inline asm
	add.f32 	%f193, %f192, %f65;
	add.f32 	%f194, %f66, %f193;
	add.f32 	%f195, %f67, %f194;
	add.f32 	%f196, %f68, %f195;
	add.s64 	%rd20, %rd1, 272;
	// begin inline asm
	ld.global.ca.f32   %f69,     [%rd20];       
	ld.global.ca.f32   %f70,     [%rd20+4];     
	ld.global.ca.f32   %f71,     [%rd20+8];     
	ld.global.ca.f32   %f72,     [%rd20+12];    
	
	// end inline asm
	add.f32 	%f197, %f196, %f69;
	add.f32 	%f198, %f70, %f197;
	add.f32 	%f199, %f71, %f198;
	add.f32 	%f200, %f72, %f199;
	add.s64 	%rd21, %rd1, 288;
	// begin inline asm
	ld.global.ca.f32   %f73,     [%rd21];       
	ld.global.ca.f32   %f74,     [%rd21+4];     
	ld.global.ca.f32   %f75,     [%rd21+8];     
	ld.global.ca.f32   %f76,     [%rd21+12];    
	
	// end inline asm
	add.f32 	%f201, %f200, %f73;
	add.f32 	%f202, %f74, %f201;
	add.f32 	%f203, %f75, %f202;
	add.f32 	%f204, %f76, %f203;
	add.s64 	%rd22, %rd1, 304;
	// begin inline asm
	ld.global.ca.f32   %f77,     [%rd22];       
	ld.global.ca.f32   %f78,     [%rd22+4];     
	ld.global.ca.f32   %f79,     [%rd22+8];     
	ld.global.ca.f32   %f80,     [%rd22+12];    
	
	// end inline asm
	add.f32 	%f205, %f204, %f77;
	add.f32 	%f206, %f78, %f205;
	add.f32 	%f207, %f79, %f206;
	add.f32 	%f208, %f80, %f207;
	add.s64 	%rd23, %rd1, 320;
	// begin inline asm
	ld.global.ca.f32   %f81,     [%rd23];       
	ld.global.ca.f32   %f82,     [%rd23+4];     
	ld.global.ca.f32   %f83,     [%rd23+8];     
	ld.global.ca.f32   %f84,     [%rd23+12];    
	
	// end inline asm
	add.f32 	%f209, %f208, %f81;
	add.f32 	%f210, %f82, %f209;
	add.f32 	%f211, %f83, %f210;
	add.f32 	%f212, %f84, %f211;
	add.s64 	%rd24, %rd1, 336;
	// begin inline asm
	ld.global.ca.f32   %f85,     [%rd24];       
	ld.global.ca.f32   %f86,     [%rd24+4];     
	ld.global.ca.f32   %f87,     [%rd24+8];     
	ld.global.ca.f32   %f88,     [%rd24+12];    
	
	// end inline asm
	add.f32 	%f213, %f212, %f85;
	add.f32 	%f214, %f86, %f213;
	add.f32 	%f215, %f87, %f214;
	add.f32 	%f216, %f88, %f215;
	add.s64 	%rd25, %rd1, 352;
	// begin inline asm
	ld.global.ca.f32   %f89,     [%rd25];       
	ld.global.ca.f32   %f90,     [%rd25+4];     
	ld.global.ca.f32   %f91,     [%rd25+8];     
	ld.global.ca.f32   %f92,     [%rd25+12];    
	
	// end inline asm
	add.f32 	%f217, %f216, %f89;
	add.f32 	%f218, %f90, %f217;
	add.f32 	%f219, %f91, %f218;
	add.f32 	%f220, %f92, %f219;
	add.s64 	%rd26, %rd1, 368;
	// begin inline asm
	ld.global.ca.f32   %f93,     [%rd26];       
	ld.global.ca.f32   %f94,     [%rd26+4];     
	ld.global.ca.f32   %f95,     [%rd26+8];     
	ld.global.ca.f32   %f96,     [%rd26+12];    
	
	// end inline asm
	add.f32 	%f221, %f220, %f93;
	add.f32 	%f222, %f94, %f221;
	add.f32 	%f223, %f95, %f222;
	add.f32 	%f224, %f96, %f223;
	add.s64 	%rd27, %rd1, 384;
	// begin inline asm
	ld.global.ca.f32   %f97,     [%rd27];       
	ld.global.ca.f32   %f98,     [%rd27+4];     
	ld.global.ca.f32   %f99,     [%rd27+8];     
	ld.global.ca.f32   %f100,     [%rd27+12];    
	
	// end inline asm
	add.f32 	%f225, %f224, %f97;
	add.f32 	%f226, %f98, %f225;
	add.f32 	%f227, %f99, %f226;
	add.f32 	%f228, %f100, %f227;
	add.s64 	%rd28, %rd1, 400;
	// begin inline asm
	ld.global.ca.f32   %f101,     [%rd28];       
	ld.global.ca.f32   %f102,     [%rd28+4];     
	ld.global.ca.f32   %f103,     [%rd28+8];     
	ld.global.ca.f32   %f104,     [%rd28+12];    
	
	// end inline asm
	add.f32 	%f229, %f228, %f101;
	add.f32 	%f230, %f102, %f229;
	add.f32 	%f231, %f103, %f230;
	add.f32 	%f232, %f104, %f231;
	add.s64 	%rd29, %rd1, 416;
	// begin inline asm
	ld.global.ca.f32   %f105,     [%rd29];       
	ld.global.ca.f32   %f106,     [%rd29+4];     
	ld.global.ca.f32   %f107,     [%rd29+8];     
	ld.global.ca.f32   %f108,     [%rd29+12];    
	
	// end inline asm
	add.f32 	%f233, %f232, %f105;
	add.f32 	%f234, %f106, %f233;
	add.f32 	%f235, %f107, %f234;
	add.f32 	%f236, %f108, %f235;
	add.s64 	%rd30, %rd1, 432;
	// begin inline asm
	ld.global.ca.f32   %f109,     [%rd30];       
	ld.global.ca.f32   %f110,     [%rd30+4];     
	ld.global.ca.f32   %f111,     [%rd30+8];     
	ld.global.ca.f32   %f112,     [%rd30+12];    
	
	// end inline asm
	add.f32 	%f237, %f236, %f109;
	add.f32 	%f238, %f110, %f237;
	add.f32 	%f239, %f111, %f238;
	add.f32 	%f240, %f112, %f239;
	add.s64 	%rd31, %rd1, 448;
	// begin inline asm
	ld.global.ca.f32   %f113,     [%rd31];       
	ld.global.ca.f32   %f114,     [%rd31+4];     
	ld.global.ca.f32   %f115,     [%rd31+8];     
	ld.global.ca.f32   %f116,     [%rd31+12];    
	
	// end inline asm
	add.f32 	%f241, %f240, %f113;
	add.f32 	%f242, %f114, %f241;
	add.f32 	%f243, %f115, %f242;
	add.f32 	%f244, %f116, %f243;
	add.s64 	%rd32, %rd1, 464;
	// begin inline asm
	ld.global.ca.f32   %f117,     [%rd32];       
	ld.global.ca.f32   %f118,     [%rd32+4];     
	ld.global.ca.f32   %f119,     [%rd32+8];     
	ld.global.ca.f32   %f120,     [%rd32+12];    
	
	// end inline asm
	add.f32 	%f245, %f244, %f117;
	add.f32 	%f246, %f118, %f245;
	add.f32 	%f247, %f119, %f246;
	add.f32 	%f248, %f120, %f247;
	add.s64 	%rd33, %rd1, 480;
	// begin inline asm
	ld.global.ca.f32   %f121,     [%rd33];       
	ld.global.ca.f32   %f122,     [%rd33+4];     
	ld.global.ca.f32   %f123,     [%rd33+8];     
	ld.global.ca.f32   %f124,     [%rd33+12];    
	
	// end inline asm
	add.f32 	%f249, %f248, %f121;
	add.f32 	%f250, %f122, %f249;
	add.f32 	%f251, %f123, %f250;
	add.f32 	%f252, %f124, %f251;
	add.s64 	%rd34, %rd1, 496;
	// begin inline asm
	ld.global.ca.f32   %f125,     [%rd34];       
	ld.global.ca.f32   %f126,     [%rd34+4];     
	ld.global.ca.f32   %f127,     [%rd34+8];     
	ld.global.ca.f32   %f128,     [%rd34+12];    
	
	// end inline asm
	add.f32 	%f253, %f252, %f125;
	add.f32 	%f254, %f126, %f253;
	add.f32 	%f255, %f127, %f254;
	add.f32 	%f256, %f128, %f255;
	mul.wide.u32 	%rd36, %r2, 4;
	add.s64 	%rd37, %rd35, %rd36;
	st.global.f32 	[%rd37], %f256;
$L__BB0_2:
	ret;

}
	// .globl	_Z13warp_workloadILi0ELi2EEvPfS0_
.visible .entry _Z13warp_workloadILi0ELi2EEvPfS0_(
	.param .u64 .ptr .align 1 _Z13warp_workloadILi0ELi2EEvPfS0__param_0,
	.param .u64 .ptr .align 1 _Z13warp_workloadILi0ELi2EEvPfS0__param_1
)
{
	.reg .pred 	%p<2>;
	.reg .b32 	%r<4>;
	.reg .b32 	%f<257>;
	.reg .b64 	%rd<38>;

	ld.param.u64 	%rd1, [_Z13warp_workloadILi0ELi2EEvPfS0__param_0];
	ld.param.u64 	%rd2, [_Z13warp_workloadILi0ELi2EEvPfS0__param_1];
	// begin inline asm
	mov.u32    %r1,     %warpid; 
	
	// end inline asm
	or.b32  	%r2, %r1, 2;
	setp.eq.s32 	%p1, %r2, 2;
	@%p1 bra 	$L__BB1_1;
	bra.uni 	$L__BB1_2;
$L__BB1_1:
	mov.u32 	%r3, %tid.x;
	cvta.to.global.u64 	%rd35, %rd2;
	// begin inline asm
	ld.global.ca.f32   %f1,     [%rd1];       
	ld.global.ca.f32   %f2,     [%rd1+4];     
	ld.global.ca.f32   %f3,     [%rd1+8];     
	ld.global.ca.f32   %f4,     [%rd1+12];    
	
	// end inline asm
	add.f32 	%f129, %f1, 0f00000000;
	add.f32 	%f130, %f2, %f129;
	add.f32 	%f131, %f3, %f130;
	add.f32 	%f132, %f4, %f131;
	add.s64 	%rd4, %rd1, 16;
	// begin inline asm
	ld.global.ca.f32   %f5,     [%rd4];       
	ld.global.ca.f32   %f6,     [%rd4+4];     
	ld.global.ca.f32   %f7,     [%rd4+8];     
	ld.global.ca.f32   %f8,     [%rd4+12];    
	
	// end inline asm
	add.f32 	%f133, %f132, %f5;
	add.f32 	%f134, %f6, %f133;
	add.f32 	%f135, %f7, %f134;
	add.f32 	%f136, %f8, %f135;
	add.s64 	%rd5, %rd1, 32;
	// begin inline asm
	ld.global.ca.f32   %f9,     [%rd5];       
	ld.global.ca.f32   %f10,     [%rd5+4];     
	ld.global.ca.f32   %f11,     [%rd5+8];     
	ld.global.ca.f32   %f12,     [%rd5+12];    
	
	// end inline asm
	add.f32 	%f137, %f136, %f9;
	add.f32 	%f138, %f10, %f137;
	add.f32 	%f139, %f11, %f138;
	add.f32 	%f140, %f12, %f139;
	add.s64 	%rd6, %rd1, 48;
	// begin inline asm
	ld.global.ca.f32   %f13,     [%rd6];       
	ld.global.ca.f32   %f14,     [%rd6+4];     
	ld.global.ca.f32   %f15,     [%rd6+8];     
	ld.global.ca.f32   %f16,     [%rd6+12];    
	
	// end inline asm
	add.f32 	%f141, %f140, %f13;
	add.f32 	%f142, %f14, %f141;
	add.f32 	%f143, %f15, %f142;
	add.f32 	%f144, %f16, %f143;
	add.s64 	%rd7, %rd1, 64;
	// begin inline asm
	ld.global.ca.f32   %f17,     [%rd7];       
	ld.global.ca.f32   %f18,     [%rd7+4];     
	ld.global.ca.f32   %f19,     [%rd7+8];     
	ld.global.ca.f32   %f20,     [%rd7+12];    
	
	// end inline asm
	add.f32 	%f145, %f144, %f17;
	add.f32 	%f146, %f18, %f145;
	add.f32 	%f147, %f19, %f146;
	add.f32 	%f148, %f20, %f147;
	add.s64 	%rd8, %rd1, 80;
	// begin inline asm
	ld.global.ca.f32   %f21,     [%rd8];       
	ld.global.ca.f32   %f22,     [%rd8+4];     
	ld.global.ca.f32   %f23,     [%rd8+8];     
	ld.global.ca.f32   %f24,     [%rd8+12];    
	
	// end inline asm
	add.f32 	%f149, %f148, %f21;
	add.f32 	%f150, %f22, %f149;
	add.f32 	%f151, %f23, %f150;
	add.f32 	%f152, %f24, %f151;
	add.s64 	%rd9, %rd1, 96;
	// begin inline asm
	ld.global.ca.f32   %f25,     [%rd9];       
	ld.global.ca.f32   %f26,     [%rd9+4];     
	ld.global.ca.f32   %f27,     [%rd9+8];     
	ld.global.ca.f32   %f28,     [%rd9+12];    
	
	// end inline asm
	add.f32 	%f153, %f152, %f25;
	add.f32 	%f154, %f26, %f153;
	add.f32 	%f155, %f27, %f154;
	add.f32 	%f156, %f28, %f155;
	add.s64 	%rd10, %rd1, 112;
	// begin inline asm
	ld.global.ca.f32   %f29,     [%rd10];       
	ld.global.ca.f32   %f30,     [%rd10+4];     
	ld.global.ca.f32   %f31,     [%rd10+8];     
	ld.global.ca.f32   %f32,     [%rd10+12];    
	
	// end inline asm
	add.f32 	%f157, %f156, %f29;
	add.f32 	%f158, %f30, %f157;
	add.f32 	%f159, %f31, %f158;
	add.f32 	%f160, %f32, %f159;
	add.s64 	%rd11, %rd1, 128;
	// begin inline asm
	ld.global.ca.f32   %f33,     [%rd11];       
	ld.global.ca.f32   %f34,     [%rd11+4];     
	ld.global.ca.f32   %f35,     [%rd11+8];     
	ld.global.ca.f32   %f36,     [%rd11+12];    
	
	// end inline asm
	add.f32 	%f161, %f160, %f33;
	add.f32 	%f162, %f34, %f161;
	add.f32 	%f163, %f35, %f162;
	add.f32 	%f164, %f36, %f163;
	add.s64 	%rd12, %rd1, 144;
	// begin inline asm
	ld.global.ca.f32   %f37,     [%rd12];       
	ld.global.ca.f32   %f38,     [%rd12+4];     
	ld.global.ca.f32   %f39,     [%rd12+8];     
	ld.global.ca.f32   %f40,     [%rd12+12];    
	
	// end inline asm
	add.f32 	%f165, %f164, %f37;
	add.f32 	%f166, %f38, %f165;
	add.f32 	%f167, %f39, %f166;
	add.f32 	%f168, %f40, %f167;
	add.s64 	%rd13, %rd1, 160;
	// begin inline asm
	ld.global.ca.f32   %f41,     [%rd13];       
	ld.global.ca.f32   %f42,     [%rd13+4];     
	ld.global.ca.f32   %f43,     [%rd13+8];     
	ld.global.ca.f32   %f44,     [%rd13+12];    
	
	// end inline asm
	add.f32 	%f169, %f168, %f41;
	add.f32 	%f170, %f42, %f169;
	add.f32 	%f171, %f43, %f170;
	add.f32 	%f172, %f44, %f171;
	add.s64 	%rd14, %rd1, 176;
	// begin inline asm
	ld.global.ca.f32   %f45,     [%rd14];       
	ld.global.ca.f32   %f46,     [%rd14+4];     
	ld.global.ca.f32   %f47,     [%rd14+8];     
	ld.global.ca.f32   %f48,     [%rd14+12];    
	
	// end inline asm
	add.f32 	%f173, %f172, %f45;
	add.f32 	%f174, %f46, %f173;
	add.f32 	%f175, %f47, %f174;
	add.f32 	%f176, %f48, %f175;
	add.s64 	%rd15, %rd1, 192;
	// begin inline asm
	ld.global.ca.f32   %f49,     [%rd15];       
	ld.global.ca.f32   %f50,     [%rd15+4];     
	ld.global.ca.f32   %f51,     [%rd15+8];     
	ld.global.ca.f32   %f52,     [%rd15+12];    
	
	// end inline asm
	add.f32 	%f177, %f176, %f49;
	add.f32 	%f178, %f50, %f177;
	add.f32 	%f179, %f51, %f178;
	add.f32 	%f180, %f52, %f179;
	add.s64 	%rd16, %rd1, 208;
	// begin inline asm
	ld.global.ca.f32   %f53,     [%rd16];       
	ld.global.ca.f32   %f54,     [%rd16+4];     
	ld.global.ca.f32   %f55,     [%rd16+8];     
	ld.global.ca.f32   %f56,     [%rd16+12];    
	
	// end inline asm
	add.f32 	%f181, %f180, %f53;
	add.f32 	%f182, %f54, %f181;
	add.f32 	%f183, %f55, %f182;
	add.f32 	%f184, %f56, %f183;
	add.s64 	%rd17, %rd1, 224;
	// begin inline asm
	ld.global.ca.f32   %f57,     [%rd17];       
	ld.global.ca.f32   %f58,     [%rd17+4];     
	ld.global.ca.f32   %f59,     [%rd17+8];     
	ld.global.ca.f32   %f60,     [%rd17+12];    
	
	// end inline asm
	add.f32 	%f185, %f184, %f57;
	add.f32 	%f186, %f58, %f185;
	add.f32 	%f187, %f59, %f186;
	add.f32 	%f188, %f60, %f187;
	add.s64 	%rd18, %rd1, 240;
	// begin inline asm
	ld.global.ca.f32   %f61,     [%rd18];       
	ld.global.ca.f32   %f62,     [%rd18+4];     
	ld.global.ca.f32   %f63,     [%rd18+8];     
	ld.global.ca.f32   %f64,     [%rd18+12];    
	
	// end inline asm
	add.f32 	%f189, %f188, %f61;
	add.f32 	%f190, %f62, %f189;
	add.f32 	%f191, %f63, %f190;
	add.f32 	%f192, %f64, %f191;
	add.s64 	%rd19, %rd1, 256;
	// begin inline asm
	ld.global.ca.f32   %f65,     [%rd19];       
	ld.global.ca.f32   %f66,     [%rd19+4];     
	ld.global.ca.f32   %f67,     [%rd19+8];     
	ld.global.ca.f32   %f68,     [%rd19+12];    
	
	// end inline asm
	add.f32 	%f193, %f192, %f65;
	add.f32 	%f194, %f66, %f193;
	add.f32 	%f195, %f67, %f194;
	add.f32 	%f196, %f68, %f195;
	add.s64 	%rd20, %rd1, 272;
	// begin inline asm
	ld.global.ca.f32   %f69,     [%rd20];       
	ld.global.ca.f32   %f70,     [%rd20+4];     
	ld.global.ca.f32   %f71,     [%rd20+8];     
	ld.global.ca.f32   %f72,     [%rd20+12];    
	
	// end inline asm
	add.f32 	%f197, %f196, %f69;
	add.f32 	%f198, %f70, %f197;
	add.f32 	%f199, %f71, %f198;
	add.f32 	%f200, %f72, %f199;
	add.s64 	%rd21, %rd1, 288;
	// begin inline asm
	ld.global.ca.f32   %f73,     [%rd21];       
	ld.global.ca.f32   %f74,     [%rd21+4];     
	ld.global.ca.f32   %f75,     [%rd21+8];     
	ld.global.ca.f32   %f76,     [%rd21+12];    
	
	// end inline asm
	add.f32 	%f201, %f200, %f73;
	add.f32 	%f202, %f74, %f201;
	add.f32 	%f203, %f75, %f202;
	add.f32 	%f204, %f76, %f203;
	add.s64 	%rd22, %rd1, 304;
	// begin inline asm
	ld.global.ca.f32   %f77,     [%rd22];       
	ld.global.ca.f32   %f78,     [%rd22+4];     
	ld.global.ca.f32   %f79,     [%rd22+8];     
	ld.global.ca.f32   %f80,     [%rd22+12];    
	
	// end inline asm
	add.f32 	%f205, %f204, %f77;
	add.f32 	%f206, %f78, %f205;
	add.f32 	%f207, %f79, %f206;
	add.f32 	%f208, %f80, %f207;
	add.s64 	%rd23, %rd1, 320;
	// begin inline asm
	ld.global.ca.f32   %f81,     [%rd23];       
	ld.global.ca.f32   %f82,     [%rd23+4];     
	ld.global.ca.f32   %f83,     [%rd23+8];     
	ld.global.ca.f32   %f84,     [%rd23+12];    
	
	// end inline asm
	add.f32 	%f209, %f208, %f81;
	add.f32 	%f210, %f82, %f209;
	add.f32 	%f211, %f83, %f210;
	add.f32 	%f212, %f84, %f211;
	add.s64 	%rd24, %rd1, 336;
	// begin inline asm
	ld.global.ca.f32   %f85,     [%rd24];       
	ld.global.ca.f32   %f86,     [%rd24+4];     
	ld.global.ca.f32   %f87,     [%rd24+8];     
	ld.global.ca.f32   %f88,     [%rd24+12];    
	
	// end inline asm
	add.f32 	%f213, %f212, %f85;
	add.f32 	%f214, %f86, %f213;
	add.f32 	%f215, %f87, %f214;
	add.f32 	%f216, %f88, %f215;
	add.s64 	%rd25, %rd1, 352;
	// begin inline asm
	ld.global.ca.f32   %f89,     [%rd25];       
	ld.global.ca.f32   %f90,     [%rd25+4];     
	ld.global.ca.f32   %f91,     [%rd25+8];     
	ld.global.ca.f32   %f92,     [%rd25+12];    
	
	// end inline asm
	add.f32 	%f217, %f216, %f89;
	add.f32 	%f218, %f90, %f217;
	add.f32 	%f219, %f91, %f218;
	add.f32 	%f220, %f92, %f219;
	add.s64 	%rd26, %rd1, 368;
	// begin inline asm
	ld.global.ca.f32   %f93,     [%rd26];       
	ld.global.ca.f32   %f94,     [%rd26+4];     
	ld.global.ca.f32   %f95,     [%rd26+8];     
	ld.global.ca.f32   %f96,     [%rd26+12];    
	
	// end inline asm
	add.f32 	%f221, %f220, %f93;
	add.f32 	%f222, %f94, %f221;
	add.f32 	%f223, %f95, %f222;
	add.f32 	%f224, %f96, %f223;
	add.s64 	%rd27, %rd1, 384;
	// begin inline asm
	ld.global.ca.f32   %f97,     [%rd27];       
	ld.global.ca.f32   %f98,     [%rd27+4];     
	ld.global.ca.f32   %f99,     [%rd27+8];     
	ld.global.ca.f32   %f100,     [%rd27+12];    
	
	// end inline asm
	add.f32 	%f225, %f224, %f97;
	add.f32 	%f226, %f98, %f225;
	add.f32 	%f227, %f99, %f226;
	add.f32 	%f228, %f100, %f227;
	add.s64 	%rd28, %rd1, 400;
	// begin inline asm
	ld.global.ca.f32   %f101,     [%rd28];       
	ld.global.ca.f32   %f102,     [%rd28+4];     
	ld.global.ca.f32   %f103,     [%rd28+8];     
	ld.global.ca.f32   %f104,     [%rd28+12];    
	
	// end inline asm
	add.f32 	%f229, %f228, %f101;
	add.f32 	%f230, %f102, %f229;
	add.f32 	%f231, %f103, %f230;
	add.f32 	%f232, %f104, %f231;
	add.s64 	%rd29, %rd1, 416;
	// begin inline asm
	ld.global.ca.f32   %f105,     [%rd29];       
	ld.global.ca.f32   %f106,     [%rd29+4];     
	ld.global.ca.f32   %f107,     [%rd29+8];     
	ld.global.ca.f32   %f108,     [%rd29+12];    
	
	// end inline asm
	add.f32 	%f233, %f232, %f105;
	add.f32 	%f234, %f106, %f233;
	add.f32 	%f235, %f107, %f234;
	add.f32 	%f236, %f108, %f235;
	add.s64 	%rd30, %rd1, 432;
	// begin inline asm
	ld.global.ca.f32   %f109,     [%rd30];       
	ld.global.ca.f32   %f110,     [%rd30+4];     
	ld.global.ca.f32   %f111,     [%rd30+8];     
	ld.global.ca.f32   %f112,     [%rd30+12];    
	
	// end inline asm
	add.f32 	%f237, %f236, %f109;
	add.f32 	%f238, %f110, %f237;
	add.f32 	%f239, %f111, %f238;
	add.f32 	%f240, %f112, %f239;
	add.s64 	%rd31, %rd1, 448;
	// begin inline asm
	ld.global.ca.f32   %f113,     [%rd31];       
	ld.global.ca.f32   %f114,     [%rd31+4];     
	ld.global.ca.f32   %f115,     [%rd31+8];     
	ld.global.ca.f32   %f116,     [%rd31+12];    
	
	// end inline asm
	add.f32 	%f241, %f240, %f113;
	add.f32 	%f242, %f114, %f241;
	add.f32 	%f243, %f115, %f242;
	add.f32 	%f244, %f116, %f243;
	add.s64 	%rd32, %rd1, 464;
	// begin inline asm
	ld.global.ca.f32   %f117,     [%rd32];       
	ld.global.ca.f32   %f118,     [%rd32+4];     
	ld.global.ca.f32   %f119,     [%rd32+8];     
	ld.global.ca.f32   %f120,     [%rd32+12];    
	
	// end inline asm
	add.f32 	%f245, %f244, %f117;
	add.f32 	%f246, %f118, %f245;
	add.f32 	%f247, %f119, %f246;
	add.f32 	%f248, %f120, %f247;
	add.s64 	%rd33, %rd1, 480;
	// begin inline asm
	ld.global.ca.f32   %f121,     [%rd33];       
	ld.global.ca.f32   %f122,     [%rd33+4];     
	ld.global.ca.f32   %f123,     [%rd33+8];     
	ld.global.ca.f32   %f124,     [%rd33+12];    
	
	// end inline asm
	add.f32 	%f249, %f248, %f121;
	add.f32 	%f250, %f122, %f249;
	add.f32 	%f251, %f123, %f250;
	add.f32 	%f252, %f124, %f251;
	add.s64 	%rd34, %rd1, 496;
	// begin inline asm
	ld.global.ca.f32   %f125,     [%rd34];       
	ld.global.ca.f32   %f126,     [%rd34+4];     
	ld.global.ca.f32   %f127,     [%rd34+8];     
	ld.global.ca.f32   %f128,     [%rd34+12];    
	
	// end inline asm
	add.f32 	%f253, %f252, %f125;
	add.f32 	%f254, %f126, %f253;
	add.f32 	%f255, %f127, %f254;
	add.f32 	%f256, %f128, %f255;
	mul.wide.u32 	%rd36, %r3, 4;
	add.s64 	%rd37, %rd35, %rd36;
	st.global.f32 	[%rd37], %f256;
$L__BB1_2:
	ret;

}
	// .globl	_Z13warp_workloadILi0ELi3EEvPfS0_
.visible .entry _Z13warp_workloadILi0ELi3EEvPfS0_(
	.param .u64 .ptr .align 1 _Z13warp_workloadILi0ELi3EEvPfS0__param_0,
	.param .u64 .ptr .align 1 _Z13warp_workloadILi0ELi3EEvPfS0__param_1
)
{
	.reg .pred 	%p<3>;
	.reg .b32 	%r<4>;
	.reg .b32 	%f<257>;
	.reg .b64 	%rd<38>;

	ld.param.u64 	%rd1, [_Z13warp_workloadILi0ELi3EEvPfS0__param_0];
	ld.param.u64 	%rd2, [_Z13warp_workloadILi0ELi3EEvPfS0__param_1];
	// begin inline asm
	mov.u32    %r1,     %warpid; 
	
	// end inline asm
	setp.eq.s32 	%p1, %r1, 3;
	@%p1 bra 	$L__BB2_2;
	setp.ne.s32 	%p2, %r1, 0;
	@%p2 bra 	$L__BB2_3;
$L__BB2_2:
	mov.u32 	%r3, %tid.x;
	cvta.to.global.u64 	%rd35, %rd2;
	// begin inline asm
	ld.global.ca.f32   %f1,     [%rd1];       
	ld.global.ca.f32   %f2,     [%rd1+4];     
	ld.global.ca.f32   %f3,     [%rd1+8];     
	ld.global.ca.f32   %f4,     [%rd1+12];    
	
	// end inline asm
	add.f32 	%f129, %f1, 0f00000000;
	add.f32 	%f130, %f2, %f129;
	add.f32 	%f131, %f3, %f130;
	add.f32 	%f132, %f4, %f131;
	add.s64 	%rd4, %rd1, 16;
	// begin inline asm
	ld.global.ca.f32   %f5,     [%rd4];       
	ld.global.ca.f32   %f6,     [%rd4+4];     
	ld.global.ca.f32   %f7,     [%rd4+8];     
	ld.global.ca.f32   %f8,     [%rd4+12];    
	
	// end inline asm
	add.f32 	%f133, %f132, %f5;
	add.f32 	%f134, %f6, %f133;
	add.f32 	%f135, %f7, %f134;
	add.f32 	%f136, %f8, %f135;
	add.s64 	%rd5, %rd1, 32;
	// begin inline asm
	ld.global.ca.f32   %f9,     [%rd5];       
	ld.global.ca.f32   %f10,     [%rd5+4];     
	ld.global.ca.f32   %f11,     [%rd5+8];     
	ld.global.ca.f32   %f12,     [%rd5+12];    
	
	// end inline asm
	add.f32 	%f137, %f136, %f9;
	add.f32 	%f138, %f10, %f137;
	add.f32 	%f139, %f11, %f138;
	add.f32 	%f140, %f12, %f139;
	add.s64 	%rd6, %rd1, 48;
	// begin inline asm
	ld.global.ca.f32   %f13,     [%rd6];       
	ld.global.ca.f32   %f14,     [%rd6+4];     
	ld.global.ca.f32   %f15,     [%rd6+8];     
	ld.global.ca.f32   %f16,     [%rd6+12];    
	
	// end inline asm
	add.f32 	%f141, %f140, %f13;
	add.f32 	%f142, %f14, %f141;
	add.f32 	%f143, %f15, %f142;
	add.f32 	%f144, %f16, %f143;
	add.s64 	%rd7, %rd1, 64;
	// begin inline asm
	ld.global.ca.f32   %f17,     [%rd7];       
	ld.global.ca.f32   %f18,     [%rd7+4];     
	ld.global.ca.f32   %f19,     [%rd7+8];     
	ld.global.ca.f32   %f20,     [%rd7+12];    
	
	// end inline asm
	add.f32 	%f145, %f144, %f17;
	add.f32 	%f146, %f18, %f145;
	add.f32 	%f147, %f19, %f146;
	add.f32 	%f148, %f20, %f147;
	add.s64 	%rd8, %rd1, 80;
	// begin inline asm
	ld.global.ca.f32   %f21,     [%rd8];       
	ld.global.ca.f32   %f22,     [%rd8+4];     
	ld.global.ca.f32   %f23,     [%rd8+8];     
	ld.global.ca.f32   %f24,     [%rd8+12];    
	
	// end inline asm
	add.f32 	%f149, %f148, %f21;
	add.f32 	%f150, %f22, %f149;
	add.f32 	%f151, %f23, %f150;
	add.f32 	%f152, %f24, %f151;
	add.s64 	%rd9, %rd1, 96;
	// begin inline asm
	ld.global.ca.f32   %f25,     [%rd9];       
	ld.global.ca.f32   %f26,     [%rd9+4];     
	ld.global.ca.f32   %f27,     [%rd9+8];     
	ld.global.ca.f32   %f28,     [%rd9+12];    
	
	// end inline asm
	add.f32 	%f153, %f152, %f25;
	add.f32 	%f154, %f26, %f153;
	add.f32 	%f155, %f27, %f154;
	add.f32 	%f156, %f28, %f155;
	add.s64 	%rd10, %rd1, 112;
	// begin inline asm
	ld.global.ca.f32   %f29,     [%rd10];       
	ld.global.ca.f32   %f30,     [%rd10+4];     
	ld.global.ca.f32   %f31,     [%rd10+8];     
	ld.global.ca.f32   %f32,     [%rd10+12];    
	
	// end inline asm
	add.f32 	%f157, %f156, %f29;
	add.f32 	%f158, %f30, %f157;
	add.f32 	%f159, %f31, %f158;
	add.f32 	%f160, %f32, %f159;
	add.s64 	%rd11, %rd1, 128;
	// begin inline asm
	ld.global.ca.f32   %f33,     [%rd11];       
	ld.global.ca.f32   %f34,     [%rd11+4];     
	ld.global.ca.f32   %f35,     [%rd11+8];     
	ld.global.ca.f32   %f36,     [%rd11+12];    
	
	// end inline asm
	add.f32 	%f161, %f160, %f33;
	add.f32 	%f162, %f34, %f161;
	add.f32 	%f163, %f35, %f162;
	add.f32 	%f164, %f36, %f163;
	add.s64 	%rd12, %rd1, 144;
	// begin inline asm
	ld.global.ca.f32   %f37,     [%rd12];       
	ld.global.ca.f32   %f38,     [%rd12+4];     
	ld.global.ca.f32   %f39,     [%rd12+8];     
	ld.global.ca.f32   %f40,     [%rd12+12];    
	
	// end inline asm
	add.f32 	%f165, %f164, %f37;
	add.f32 	%f166, %f38, %f165;
	add.f32 	%f167, %f39, %f166;
	add.f32 	%f168, %f40, %f167;
	add.s64 	%rd13, %rd1, 160;
	// begin inline asm
	ld.global.ca.f32   %f41,     [%rd13];       
	ld.global.ca.f32   %f42,     [%rd13+4];     
	ld.global.ca.f32   %f43,     [%rd13+8];     
	ld.global.ca.f32   %f44,     [%rd13+12];    
	
	// end inline asm
	add.f32 	%f169, %f168, %f41;
	add.f32 	%f170, %f42, %f169;
	add.f32 	%f171, %f43, %f170;
	add.f32 	%f172, %f44, %f171;
	add.s64 	%rd14, %rd1, 176;
	// begin inline asm
	ld.global.ca.f32   %f45,     [%rd14];       
	ld.global.ca.f32   %f46,     [%rd14+4];     
	ld.global.ca.f32   %f47,     [%rd14+8];     
	ld.global.ca.f32   %f48,     [%rd14+12];    
	
	// end inline asm
	add.f32 	%f173, %f172, %f45;
	add.f32 	%f174, %f46, %f173;
	add.f32 	%f175, %f47, %f174;
	add.f32 	%f176, %f48, %f175;
	add.s64 	%rd15, %rd1, 192;
	// begin inline asm
	ld.global.ca.f32   %f49,     [%rd15];       
	ld.global.ca.f32   %f50,     [%rd15+4];     
	ld.global.ca.f32   %f51,     [%rd15+8];     
	ld.global.ca.f32   %f52,     [%rd15+12];    
	
	// end inline asm
	add.f32 	%f177, %f176, %f49;
	add.f32 	%f178, %f50, %f177;
	add.f32 	%f179, %f51, %f178;
	add.f32 	%f180, %f52, %f179;
	add.s64 	%rd16, %rd1, 208;
	// begin inline asm
	ld.global.ca.f32   %f53,     [%rd16];       
	ld.global.ca.f32   %f54,     [%rd16+4];     
	ld.global.ca.f32   %f55,     [%rd16+8];     
	ld.global.ca.f32   %f56,     [%rd16+12];    
	
	// end inline asm
	add.f32 	%f181, %f180, %f53;
	add.f32 	%f182, %f54, %f181;
	add.f32 	%f183, %f55, %f182;
	add.f32 	%f184, %f56, %f183;
	add.s64 	%rd17, %rd1, 224;
	// begin inline asm
	ld.global.ca.f32   %f57,     [%rd17];       
	ld.global.ca.f32   %f58,     [%rd17+4];     
	ld.global.ca.f32   %f59,     [%rd17+8];     
	ld.global.ca.f32   %f60,     [%rd17+12];    
	
	// end inline asm
	add.f32 	%f185, %f184, %f57;
	add.f32 	%f186, %f58, %f185;
	add.f32 	%f187, %f59, %f186;
	add.f32 	%f188, %f60, %f187;
	add.s64 	%rd18, %rd1, 240;
	// begin inline asm
	ld.global.ca.f32   %f61,     [%rd18];       
	ld.global.ca.f32   %f62,     [%rd18+4];     
	ld.global.ca.f32   %f63,     [%rd18+8];     
	ld.global.ca.f32   %f64,     [%rd18+12];    
	
	// end inline asm
	add.f32 	%f189, %f188, %f61;
	add.f32 	%f190, %f62, %f189;
	add.f32 	%f191, %f63, %f190;
	add.f32 	%f192, %f64, %f191;
	add.s64 	%rd19, %rd1, 256;
	// begin inline asm
	ld.global.ca.f32   %f65,     [%rd19];       
	ld.global.ca.f32   %f66,     [%rd19+4];     
	ld.global.ca.f32   %f67,     [%rd19+8];     
	ld.global.ca.f32   %f68,     [%rd19+12];    
	
	// end inline asm
	add.f32 	%f193, %f192, %f65;
	add.f32 	%f194, %f66, %f193;
	add.f32 	%f195, %f67, %f194;
	add.f32 	%f196, %f68, %f195;
	add.s64 	%rd20, %rd1, 272;
	// begin inline asm
	ld.global.ca.f32   %f69,     [%rd20];       
	ld.global.ca.f32   %f70,     [%rd20+4];     
	ld.global.ca.f32   %f71,     [%rd20+8];     
	ld.global.ca.f32   %f72,     [%rd20+12];    
	
	// end inline asm
	add.f32 	%f197, %f196, %f69;
	add.f32 	%f198, %f70, %f197;
	add.f32 	%f199, %f71, %f198;
	add.f32 	%f200, %f72, %f199;
	add.s64 	%rd21, %rd1, 288;
	// begin inline asm
	ld.global.ca.f32   %f73,     [%rd21];       
	ld.global.ca.f32   %f74,     [%rd21+4];     
	ld.global.ca.f32   %f75,     [%rd21+8];     
	ld.global.ca.f32   %f76,     [%rd21+12];    
	
	// end inline asm
	add.f32 	%f201, %f200, %f73;
	add.f32 	%f202, %f74, %f201;
	add.f32 	%f203, %f75, %f202;
	add.f32 	%f204, %f76, %f203;
	add.s64 	%rd22, %rd1, 304;
	// begin inline asm
	ld.global.ca.f32   %f77,     [%rd22];       
	ld.global.ca.f32   %f78,     [%rd22+4];     
	ld.global.ca.f32   %f79,     [%rd22+8];     
	ld.global.ca.f32   %f80,     [%rd22+12];    
	
	// end inline asm
	add.f32 	%f205, %f204, %f77;
	add.f32 	%f206, %f78, %f205;
	add.f32 	%f207, %f79, %f206;
	add.f32 	%f208, %f80, %f207;
	add.s64 	%rd23, %rd1, 320;
	// begin inline asm
	ld.global.ca.f32   %f81,     [%rd23];       
	ld.global.ca.f32   %f82,     [%rd23+4];     
	ld.global.ca.f32   %f83,     [%rd23+8];     
	ld.global.ca.f32   %f84,     [%rd23+12];    
	
	// end inline asm
	add.f32 	%f209, %f208, %f81;
	add.f32 	%f210, %f82, %f209;
	add.f32 	%f211, %f83, %f210;
	add.f32 	%f212, %f84, %f211;
	add.s64 	%rd24, %rd1, 336;
	// begin inline asm
	ld.global.ca.f32   %f85,     [%rd24];       
	ld.global.ca.f32   %f86,     [%rd24+4];     
	ld.global.ca.f32   %f87,     [%rd24+8];     
	ld.global.ca.f32   %f88,     [%rd24+12];    
	
	// end inline asm
	add.f32 	%f213, %f212, %f85;
	add.f32 	%f214, %f86, %f213;
	add.f32 	%f215, %f87, %f214;
	add.f32 	%f216, %f88, %f215;
	add.s64 	%rd25, %rd1, 352;
	// begin inline asm
	ld.global.ca.f32   %f89,     [%rd25];       
	ld.global.ca.f32   %f90,     [%rd25+4];     
	ld.global.ca.f32   %f91,     [%rd25+8];     
	ld.global.ca.f32   %f92,     [%rd25+12];    
	
	// end inline asm
	add.f32 	%f217, %f216, %f89;
	add.f32 	%f218, %f90, %f217;
	add.f32 	%f219, %f91, %f218;
	add.f32 	%f220, %f92, %f219;
	add.s64 	%rd26, %rd1, 368;
	// begin inline asm
	ld.global.ca.f32   %f93,     [%rd26];       
	ld.global.ca.f32   %f94,     [%rd26+4];     
	ld.global.ca.f32   %f95,     [%rd26+8];     
	ld.global.ca.f32   %f96,     [%rd26+12];    
	
	// end inline asm
	add.f32 	%f221, %f220, %f93;
	add.f32 	%f222, %f94, %f221;
	add.f32 	%f223, %f95, %f222;
	add.f32 	%f224, %f96, %f223;
	add.s64 	%rd27, %rd1, 384;
	// begin inline asm
	ld.global.ca.f32   %f97,     [%rd27];       
	ld.global.ca.f32   %f98,     [%rd27+4];     
	ld.global.ca.f32   %f99,     [%rd27+8];     
	ld.global.ca.f32   %f100,     [%rd27+12];    
	
	// end inline asm
	add.f32 	%f225, %f224, %f97;
	add.f32 	%f226, %f98, %f225;
	add.f32 	%f227, %f99, %f226;
	add.f32 	%f228, %f100, %f227;
	add.s64 	%rd28, %rd1, 400;
	// begin inline asm
	ld.global.ca.f32   %f101,     [%rd28];       
	ld.global.ca.f32   %f102,     [%rd28+4];     
	ld.global.ca.f32   %f103,     [%rd28+8];     
	ld.global.ca.f32   %f104,     [%rd28+12];    
	
	// end inline asm
	add.f32 	%f229, %f228, %f101;
	add.f32 	%f230, %f102, %f229;
	add.f32 	%f231, %f103, %f230;
	add.f32 	%f232, %f104, %f231;
	add.s64 	%rd29, %rd1, 416;
	// begin inline asm
	ld.global.ca.f32   %f105,     [%rd29];       
	ld.global.ca.f32   %f106,     [%rd29+4];     
	ld.global.ca.f32   %f107,     [%rd29+8];     
	ld.global.ca.f32   %f108,     [%rd29+12];    
	
	// end inline asm
	add.f32 	%f233, %f232, %f105;
	add.f32 	%f234, %f106, %f233;
	add.f32 	%f235, %f107, %f234;
	add.f32 	%f236, %f108, %f235;
	add.s64 	%rd30, %rd1, 432;
	// begin inline asm
	ld.global.ca.f32   %f109,     [%rd30];       
	ld.global.ca.f32   %f110,     [%rd30+4];     
	ld.global.ca.f32   %f111,     [%rd30+8];     
	ld.global.ca.f32   %f112,     [%rd30+12];    
	
	// end inline asm
	add.f32 	%f237, %f236, %f109;
	add.f32 	%f238, %f110, %f237;
	add.f32 	%f239, %f111, %f238;
	add.f32 	%f240, %f112, %f239;
	add.s64 	%rd31, %rd1, 448;
	// begin inline asm
	ld.global.ca.f32   %f113,     [%rd31];       
	ld.global.ca.f32   %f114,     [%rd31+4];     
	ld.global.ca.f32   %f115,     [%rd31+8];     
	ld.global.ca.f32   %f116,     [%rd31+12];    
	
	// end inline asm
	add.f32 	%f241, %f240, %f113;
	add.f32 	%f242, %f114, %f241;
	add.f32 	%f243, %f115, %f242;
	add.f32 	%f244, %f116, %f243;
	add.s64 	%rd32, %rd1, 464;
	// begin inline asm
	ld.global.ca.f32   %f117,     [%rd32];       
	ld.global.ca.f32   %f118,     [%rd32+4];     
	ld.global.ca.f32   %f119,     [%rd32+8];     
	ld.global.ca.f32   %f120,     [%rd32+12];    
	
	// end inline asm
	add.f32 	%f245, %f244, %f117;
	add.f32 	%f246, %f118, %f245;
	add.f32 	%f247, %f119, %f246;
	add.f32 	%f248, %f120, %f247;
	add.s64 	%rd33, %rd1, 480;
	// begin inline asm
	ld.global.ca.f32   %f121,     [%rd33];       
	ld.global.ca.f32   %f122,     [%rd33+4];     
	ld.global.ca.f32   %f123,     [%rd33+8];     
	ld.global.ca.f32   %f124,     [%rd33+12];    
	
	// end inline asm
	add.f32 	%f249, %f248, %f121;
	add.f32 	%f250, %f122, %f249;
	add.f32 	%f251, %f123, %f250;
	add.f32 	%f252, %f124, %f251;
	add.s64 	%rd34, %rd1, 496;
	// begin inline asm
	ld.global.ca.f32   %f125,     [%rd34];       
	ld.global.ca.f32   %f126,     [%rd34+4];     
	ld.global.ca.f32   %f127,     [%rd34+8];     
	ld.global.ca.f32   %f128,     [%rd34+12];    
	
	// end inline asm
	add.f32 	%f253, %f252, %f125;
	add.f32 	%f254, %f126, %f253;
	add.f32 	%f255, %f127, %f254;
	add.f32 	%f256, %f128, %f255;
	mul.wide.u32 	%rd36, %r3, 4;
	add.s64 	%rd37, %rd35, %rd36;
	st.global.f32 	[%rd37], %f256;
$L__BB2_3:
	ret;

}
	// .globl	_Z13warp_workloadILi0ELi4EEvPfS0_
.visible .entry _Z13warp_workloadILi0ELi4EEvPfS0_(
	.param .u64 .ptr .align 1 _Z13warp_workloadILi0ELi4EEvPfS0__param_0,
	.param .u64 .ptr .align 1 _Z13warp_workloadILi0ELi4EEvPfS0__param_1
)
{
	.reg .pred 	%p<2>;
	.reg .b32 	%r<4>;
	.reg .b32 	%f<257>;
	.reg .b64 	%rd<38>;

	ld.param.u64 	%rd1, [_Z13warp_workloadILi0ELi4EEvPfS0__param_0];
	ld.param.u64 	%rd2, [_Z13warp_workloadILi0ELi4EEvPfS0__param_1];
	// begin inline asm
	mov.u32    %r1,     %warpid; 
	
	// end inline asm
	or.b32  	%r2, %r1, 4;
	setp.eq.s32 	%p1, %r2, 4;
	@%p1 bra 	$L__BB3_1;
	bra.uni 	$L__BB3_2;
$L__BB3_1:
	mov.u32 	%r3, %tid.x;
	cvta.to.global.u64 	%rd35, %rd2;
	// begin inline asm
	ld.global.ca.f32   %f1,     [%rd1];       
	ld.global.ca.f32   %f2,     [%rd1+4];     
	ld.global.ca.f32   %f3,     [%rd1+8];     
	ld.global.ca.f32   %f4,     [%rd1+12];    
	
	// end inline asm
	add.f32 	%f129, %f1, 0f00000000;
	add.f32 	%f130, %f2, %f129;
	add.f32 	%f131, %f3, %f130;
	add.f32 	%f132, %f4, %f131;
	add.s64 	%rd4, %rd1, 16;
	// begin inline asm
	ld.global.ca.f32   %f5,     [%rd4];       
	ld.global.ca.f32   %f6,     [%rd4+4];     
	ld.global.ca.f32   %f7,     [%rd4+8];     
	ld.global.ca.f32   %f8,     [%rd4+12];    
	
	// end inline asm
	add.f32 	%f133, %f132, %f5;
	add.f32 	%f134, %f6, %f133;
	add.f32 	%f135, %f7, %f134;
	add.f32 	%f136, %f8, %f135;
	add.s64 	%rd5, %rd1, 32;
	// begin inline asm
	ld.global.ca.f32   %f9,     [%rd5];       
	ld.global.ca.f32   %f10,     [%rd5+4];     
	ld.global.ca.f32   %f11,     [%rd5+8];     
	ld.global.ca.f32   %f12,     [%rd5+12];    
	
	// end inline asm
	add.f32 	%f137, %f136, %f9;
	add.f32 	%f138, %f10, %f137;
	add.f32 	%f139, %f11, %f138;
	add.f32 	%f140, %f12, %f139;
	add.s64 	%rd6, %rd1, 48;
	// begin inline asm
	ld.global.ca.f32   %f13,     [%rd6];       
	ld.global.ca.f32   %f14,     [%rd6+4];     
	ld.global.ca.f32   %f15,     [%rd6+8];     
	ld.global.ca.f32   %f16,     [%rd6+12];    
	
	// end inline asm
	add.f32 	%f141, %f140, %f13;
	add.f32 	%f142, %f14, %f141;
	add.f32 	%f143, %f15, %f142;
	add.f32 	%f144, %f16, %f143;
	add.s64 	%rd7, %rd1, 64;
	// begin inline asm
	ld.global.ca.f32   %f17,     [%rd7];       
	ld.global.ca.f32   %f18,     [%rd7+4];     
	ld.global.ca.f32   %f19,     [%rd7+8];     
	ld.global.ca.f32   %f20,     [%rd7+12];    
	
	// end inline asm
	add.f32 	%f145, %f144, %f17;
	add.f32 	%f146, %f18, %f145;
	add.f32 	%f147, %f19, %f146;
	add.f32 	%f148, %f20, %f147;
	add.s64 	%rd8, %rd1, 80;
	// begin inline asm
	ld.global.ca.f32   %f21,     [%rd8];       
	ld.global.ca.f32   %f22,     [%rd8+4];     
	ld.global.ca.f32   %f23,     [%rd8+8];     
	ld.global.ca.f32   %f24,     [%rd8+12];    
	
	// end inline asm
	add.f32 	%f149, %f148, %f21;
	add.f32 	%f150, %f22, %f149;
	add.f32 	%f151, %f23, %f150;
	add.f32 	%f152, %f24, %f151;
	add.s64 	%rd9, %rd1, 96;
	// begin inline asm
	ld.global.ca.f32   %f25,     [%rd9];       
	ld.global.ca.f32   %f26,     [%rd9+4];     
	ld.global.ca.f32   %f27,     [%rd9+8];     
	ld.global.ca.f32   %f28,     [%rd9+12];    
	
	// end inline asm
	add.f32 	%f153, %f152, %f25;
	add.f32 	%f154, %f26, %f153;
	add.f32 	%f155, %f27, %f154;
	add.f32 	%f156, %f28, %f155;
	add.s64 	%rd10, %rd1, 112;
	// begin inline asm
	ld.global.ca.f32   %f29,     [%rd10];       
	ld.global.ca.f32   %f30,     [%rd10+4];     
	ld.global.ca.f32   %f31,     [%rd10+8];     
	ld.global.ca.f32   %f32,     [%rd10+12];    
	
	// end inline asm
	add.f32 	%f157, %f156, %f29;
	add.f32 	%f158, %f30, %f157;
	add.f32 	%f159, %f31, %f158;
	add.f32 	%f160, %f32, %f159;
	add.s64 	%rd11, %rd1, 128;
	// begin inline asm
	ld.global.ca.f32   %f33,     [%rd11];       
	ld.global.ca.f32   %f34,     [%rd11+4];     
	ld.global.ca.f32   %f35,     [%rd11+8];     
	ld.global.ca.f32   %f36,     [%rd11+12];    
	
	// end inline asm
	add.f32 	%f161, %f160, %f33;
	add.f32 	%f162, %f34, %f161;
	add.f32 	%f163, %f35, %f162;
	add.f32 	%f164, %f36, %f163;
	add.s64 	%rd12, %rd1, 144;
	// begin inline asm
	ld.global.ca.f32   %f37,     [%rd12];       
	ld.global.ca.f32   %f38,     [%rd12+4];     
	ld.global.ca.f32   %f39,     [%rd12+8];     
	ld.global.ca.f32   %f40,     [%rd12+12];    
	
	// end inline asm
	add.f32 	%f165, %f164, %f37;
	add.f32 	%f166, %f38, %f165;
	add.f32 	%f167, %f39, %f166;
	add.f32 	%f168, %f40, %f167;
	add.s64 	%rd13, %rd1, 160;
	// begin inline asm
	ld.global.ca.f32   %f41,     [%rd13];       
	ld.global.ca.f32   %f42,     [%rd13+4];     
	ld.global.ca.f32   %f43,     [%rd13+8];     
	ld.global.ca.f32   %f44,     [%rd13+12];    
	
	// end inline asm
	add.f32 	%f169, %f168, %f41;
	add.f32 	%f170, %f42, %f169;
	add.f32 	%f171, %f43, %f170;
	add.f32 	%f172, %f44, %f171;
	add.s64 	%rd14, %rd1, 176;
	// begin inline asm
	ld.global.ca.f32   %f45,     [%rd14];       
	ld.global.ca.f32   %f46,     [%rd14+4];     
	ld.global.ca.f32   %f47,     [%rd14+8];     
	ld.global.ca.f32   %f48,     [%rd14+12];    
	
	// end inline asm
	add.f32 	%f173, %f172, %f45;
	add.f32 	%f174, %f46, %f173;
	add.f32 	%f175, %f47, %f174;
	add.f32 	%f176, %f48, %f175;
	add.s64 	%rd15, %rd1, 192;
	// begin inline asm
	ld.global.ca.f32   %f49,     [%rd15];       
	ld.global.ca.f32   %f50,     [%rd15+4];     
	ld.global.ca.f32   %f51,     [%rd15+8];     
	ld.global.ca.f32   %f52,     [%rd15+12];    
	
	// end inline asm
	add.f32 	%f177, %f176, %f49;
	add.f32 	%f178, %f50, %f177;
	add.f32 	%f179, %f51, %f178;
	add.f32 	%f180, %f52, %f179;
	add.s64 	%rd16, %rd1, 208;
	// begin inline asm
	ld.global.ca.f32   %f53,     [%rd16];       
	ld.global.ca.f32   %f54,     [%rd16+4];     
	ld.global.ca.f32   %f55,     [%rd16+8];     
	ld.global.ca.f32   %f56,     [%rd16+12];    
	
	// end inline asm
	add.f32 	%f181, %f180, %f53;
	add.f32 	%f182, %f54, %f181;
	add.f32 	%f183, %f55, %f182;
	add.f32 	%f184, %f56, %f183;
	add.s64 	%rd17, %rd1, 224;
	// begin inline asm
	ld.global.ca.f32   %f57,     [%rd17];       
	ld.global.ca.f32   %f58,     [%rd17+4];     
	ld.global.ca.f32   %f59,     [%rd17+8];     
	ld.global.ca.f32   %f60,     [%rd17+12];    
	
	// end inline asm
	add.f32 	%f185, %f184, %f57;
	add.f32 	%f186, %f58, %f185;
	add.f32 	%f187, %f59, %f186;
	add.f32 	%f188, %f60, %f187;
	add.s64 	%rd18, %rd1, 240;
	// begin inline asm
	ld.global.ca.f32   %f61,     [%rd18];       
	ld.global.ca.f32   %f62,     [%rd18+4];     
	ld.global.ca.f32   %f63,     [%rd18+8];     
	ld.global.ca.f32   %f64,     [%rd18+12];    
	
	// end inline asm
	add.f32 	%f189, %f188, %f61;
	add.f32 	%f190, %f62, %f189;
	add.f32 	%f191, %f63, %f190;
	add.f32 	%f192, %f64, %f191;
	add.s64 	%rd19, %rd1, 256;
	// begin inline asm
	ld.global.ca.f32   %f65,     [%rd19];       
	ld.global.ca.f32   %f66,     [%rd19+4];     
	ld.global.ca.f32   %f67,     [%rd19+8];     
	ld.global.ca.f32   %f68,     [%rd19+12];    
	
	// end inline asm
	add.f32 	%f193, %f192, %f65;
	add.f32 	%f194, %f66, %f193;
	add.f32 	%f195, %f67, %f194;
	add.f32 	%f196, %f68, %f195;
	add.s64 	%rd20, %rd1, 272;
	// begin inline asm
	ld.global.ca.f32   %f69,     [%rd20];       
	ld.global.ca.f32   %f70,     [%rd20+4];     
	ld.global.ca.f32   %f71,     [%rd20+8];     
	ld.global.ca.f32   %f72,     [%rd20+12];    
	
	// end inline asm
	add.f32 	%f197, %f196, %f69;
	add.f32 	%f198, %f70, %f197;
	add.f32 	%f199, %f71, %f198;
	add.f32 	%f200, %f72, %f199;
	add.s64 	%rd21, %rd1, 288;
	// begin inline asm
	ld.global.ca.f32   %f73,     [%rd21];       
	ld.global.ca.f32   %f74,     [%rd21+4];     
	ld.global.ca.f32   %f75,     [%rd21+8];     
	ld.global.ca.f32   %f76,     [%rd21+12];    
	
	// end inline asm
	add.f32 	%f201, %f200, %f73;
	add.f32 	%f202, %f74, %f201;
	add.f32 	%f203, %f75, %f202;
	add.f32 	%f204, %f76, %f203;
	add.s64 	%rd22, %rd1, 304;
	// begin inline asm
	ld.global.ca.f32   %f77,     [%rd22];       
	ld.global.ca.f32   %f78,     [%rd22+4];     
	ld.global.ca.f32   %f79,     [%rd22+8];     
	ld.global.ca.f32   %f80,     [%rd22+12];    
	
	// end inline asm
	add.f32 	%f205, %f204, %f77;
	add.f32 	%f206, %f78, %f205;
	add.f32 	%f207, %f79, %f206;
	add.f32 	%f208, %f80, %f207;
	add.s64 	%rd23, %rd1, 320;
	// begin inline asm
	ld.global.ca.f32   %f81,     [%rd23];       
	ld.global.ca.f32   %f82,     [%rd23+4];     
	ld.global.ca.f32   %f83,     [%rd23+8];     
	ld.global.ca.f32   %f84,     [%rd23+12];    
	
	// end inline asm
	add.f32 	%f209, %f208, %f81;
	add.f32 	%f210, %f82, %f209;
	add.f32 	%f211, %f83, %f210;
	add.f32 	%f212, %f84, %f211;
	add.s64 	%rd24, %rd1, 336;
	// begin inline asm
	ld.global.ca.f32   %f85,     [%rd24];       
	ld.global.ca.f32   %f86,     [%rd24+4];     
	ld.global.ca.f32   %f87,     [%rd24+8];     
	ld.global.ca.f32   %f88,     [%rd24+12];    
	
	// end inline asm
	add.f32 	%f213, %f212, %f85;
	add.f32 	%f214, %f86, %f213;
	add.f32 	%f215, %f87, %f214;
	add.f32 	%f216, %f88, %f215;
	add.s64 	%rd25, %rd1, 352;
	// begin inline asm
	ld.global.ca.f32   %f89,     [%rd25];       
	ld.global.ca.f32   %f90,     [%rd25+4];     
	ld.global.ca.f32   %f91,     [%rd25+8];     
	ld.global.ca.f32   %f92,     [%rd25+12];    
	
	// end inline asm
	add.f32 	%f217, %f216, %f89;
	add.f32 	%f218, %f90, %f217;
	add.f32 	%f219, %f91, %f218;
	add.f32 	%f220, %f92, %f219;
	add.s64 	%rd26, %rd1, 368;
	// begin inline asm
	ld.global.ca.f32   %f93,     [%rd26];       
	ld.global.ca.f32   %f94,     [%rd26+4];     
	ld.global.ca.f32   %f95,     [%rd26+8];     
	ld.global.ca.f32   %f96,     [%rd26+12];    
	
	// end inline asm
	add.f32 	%f221, %f220, %f93;
	add.f32 	%f222, %f94, %f221;
	add.f32 	%f223, %f95, %f222;
	add.f32 	%f224, %f96, %f223;
	add.s64 	%rd27, %rd1, 384;
	// begin inline asm
	ld.global.ca.f32   %f97,     [%rd27];       
	ld.global.ca.f32   %f98,     [%rd27+4];     
	ld.global.ca.f32   %f99,     [%rd27+8];     
	ld.global.ca.f32   %f100,     [%rd27+12];    
	
	// end inline asm
	add.f32 	%f225, %f224, %f97;
	add.f32 	%f226, %f98, %f225;
	add.f32 	%f227, %f99, %f226;
	add.f32 	%f228, %f100, %f227;
	add.s64 	%rd28, %rd1, 400;
	// begin inline asm
	ld.global.ca.f32   %f101,     [%rd28];       
	ld.global.ca.f32   %f102,     [%rd28+4];     
	ld.global.ca.f32   %f103,     [%rd28+8];     
	ld.global.ca.f32   %f104,     [%rd28+12];    
	
	// end inline asm
	add.f32 	%f229, %f228, %f101;
	add.f32 	%f230, %f102, %f229;
	add.f32 	%f231, %f103, %f230;
	add.f32 	%f232, %f104, %f231;
	add.s64 	%rd29, %rd1, 416;
	// begin inline asm
	ld.global.ca.f32   %f105,     [%rd29];       
	ld.global.ca.f32   %f106,     [%rd29+4];     
	ld.global.ca.f32   %f107,     [%rd29+8];     
	ld.global.ca.f32   %f108,     [%rd29+12];    
	
	// end inline asm
	add.f32 	%f233, %f232, %f105;
	add.f32 	%f234, %f106, %f233;
	add.f32 	%f235, %f107, %f234;
	add.f32 	%f236, %f108, %f235;
	add.s64 	%rd30, %rd1, 432;
	// begin inline asm
	ld.global.ca.f32   %f109,     [%rd30];       
	ld.global.ca.f32   %f110,     [%rd30+4];     
	ld.global.ca.f32   %f111,     [%rd30+8];     
	ld.global.ca.f32   %f112,     [%rd30+12];    
	
	// end inline asm
	add.f32 	%f237, %f236, %f109;
	add.f32 	%f238, %f110, %f237;
	add.f32 	%f239, %f111, %f238;
	add.f32 	%f240, %f112, %f239;
	add.s64 	%rd31, %rd1, 448;
	// begin inline asm
	ld.global.ca.f32   %f113,     [%rd31];       
	ld.global.ca.f32   %f114,     [%rd31+4];     
	ld.global.ca.f32   %f115,     [%rd31+8];     
	ld.global.ca.f32   %f116,     [%rd31+12];    
	
	// end inline asm
	add.f32 	%f241, %f240, %f113;
	add.f32 	%f242, %f114, %f241;
	add.f32 	%f243, %f115, %f242;
	add.f32 	%f244, %f116, %f243;
	add.s64 	%rd32, %rd1, 464;
	// begin inline asm
	ld.global.ca.f32   %f117,     [%rd32];       
	ld.global.ca.f32   %f118,     [%rd32+4];     
	ld.global.ca.f32   %f119,     [%rd32+8];     
	ld.global.ca.f32   %f120,     [%rd32+12];    
	
	// end inline asm
	add.f32 	%f245, %f244, %f117;
	add.f32 	%f246, %f118, %f245;
	add.f32 	%f247, %f119, %f246;
	add.f32 	%f248, %f120, %f247;
	add.s64 	%rd33, %rd1, 480;
	// begin inline asm
	ld.global.ca.f32   %f121,     [%rd33];       
	ld.global.ca.f32   %f122,     [%rd33+4];     
	ld.global.ca.f32   %f123,     [%rd33+8];     
	ld.global.ca.f32   %f124,     [%rd33+12];    
	
	// end inline asm
	add.f32 	%f249, %f248, %f121;
	add.f32 	%f250, %f122, %f249;
	add.f32 	%f251, %f123, %f250;
	add.f32 	%f252, %f124, %f251;
	add.s64 	%rd34, %rd1, 496;
	// begin inline asm
	ld.global.ca.f32   %f125,     [%rd34];       
	ld.global.ca.f32   %f126,     [%rd34+4];     
	ld.global.ca.f32   %f127,     [%rd34+8];     
	ld.global.ca.f32   %f128,     [%rd34+12];    
	
	// end inline asm
	add.f32 	%f253, %f252, %f125;
	add.f32 	%f254, %f126, %f253;
	add.f32 	%f255, %f127, %f254;
	add.f32 	%f256, %f128, %f255;
	mul.wide.u32 	%rd36, %r3, 4;
	add.s64 	%rd37, %rd35, %rd36;
	st.global.f32 	[%rd37], %f256;
$L__BB3_2:
	ret;

}
	// .globl	_Z13warp_workloadILi0ELi5EEvPfS0_
.visible .entry _Z13warp_workloadILi0ELi5EEvPfS0_(
	.param .u64 .ptr .align 1 _Z13warp_workloadILi0ELi5EEvPfS0__param_0,
	.param .u64 .ptr .align 1 _Z13warp_workloadILi0ELi5EEvPfS0__param_1
)
{
	.reg .pred 	%p<3>;
	.reg .b32 	%r<4>;
	.reg .b32 	%f<257>;
	.reg .b64 	%rd<38>;

	ld.param.u64 	%rd1, [_Z13warp_workloadILi0ELi5EEvPfS0__param_0];
	ld.param.u64 	%rd2, [_Z13warp_workloadILi0ELi5EEvPfS0__param_1];
	// begin inline asm
	mov.u32    %r1,     %warpid; 
	
	// end inline asm
	setp.eq.s32 	%p1, %r1, 5;
	@%p1 bra 	$L__BB4_2;
	setp.ne.s32 	%p2, %r1, 0;
	@%p2 bra 	$L__BB4_3;
$L__BB4_2:
	mov.u32 	%r3, %tid.x;
	cvta.to.global.u64 	%rd35, %rd2;
	// begin inline asm
	ld.global.ca.f32   %f1,     [%rd1];       
	ld.global.ca.f32   %f2,     [%rd1+4];     
	ld.global.ca.f32   %f3,     [%rd1+8];     
	ld.global.ca.f32   %f4,     [%rd1+12];    
	
	// end inline asm
	add.f32 	%f129, %f1, 0f00000000;
	add.f32 	%f130, %f2, %f129;
	add.f32 	%f131, %f3, %f130;
	add.f32 	%f132, %f4, %f131;
	add.s64 	%rd4, %rd1, 16;
	// begin inline asm
	ld.global.ca.f32   %f5,     [%rd4];       
	ld.global.ca.f32   %f6,     [%rd4+4];     
	ld.global.ca.f32   %f7,     [%rd4+8];     
	ld.global.ca.f32   %f8,     [%rd4+12];    
	
	// end inline asm
	add.f32 	%f133, %f132, %f5;
	add.f32 	%f134, %f6, %f133;
	add.f32 	%f135, %f7, %f134;
	add.f32 	%f136, %f8, %f135;
	add.s64 	%rd5, %rd1, 32;
	// begin inline asm
	ld.global.ca.f32   %f9,     [%rd5];       
	ld.global.ca.f32   %f10,     [%rd5+4];     
	ld.global.ca.f32   %f11,     [%rd5+8];     
	ld.global.ca.f32   %f12,     [%rd5+12];    
	
	// end inline asm
	add.f32 	%f137, %f136, %f9;
	add.f32 	%f138, %f10, %f137;
	add.f32 	%f139, %f11, %f138;
	add.f32 	%f140, %f12, %f139;
	add.s64 	%rd6, %rd1, 48;
	// begin inline asm
	ld.global.ca.f32   %f13,     [%rd6];       
	ld.global.ca.f32   %f14,     [%rd6+4];     
	ld.global.ca.f32   %f15,     [%rd6+8];     
	ld.global.ca.f32   %f16,     [%rd6+12];    
	
	// end inline asm
	add.f32 	%f141, %f140, %f13;
	add.f32 	%f142, %f14, %f141;
	add.f32 	%f143, %f15, %f142;
	add.f32 	%f144, %f16, %f143;
	add.s64 	%rd7, %rd1, 64;
	// begin inline asm
	ld.global.ca.f32   %f17,     [%rd7];       
	ld.global.ca.f32   %f18,     [%rd7+4];     
	ld.global.ca.f32   %f19,     [%rd7+8];     
	ld.global.ca.f32   %f20,     [%rd7+12];    
	
	// end inline asm
	add.f32 	%f145, %f144, %f17;
	add.f32 	%f146, %f18, %f145;
	add.f32 	%f147, %f19, %f146;
	add.f32 	%f148, %f20, %f147;
	add.s64 	%rd8, %rd1, 80;
	// begin inline asm
	ld.global.ca.f32   %f21,     [%rd8];       
	ld.global.ca.f32   %f22,     [%rd8+4];     
	ld.global.ca.f32   %f23,     [%rd8+8];     
	ld.global.ca.f32   %f24,     [%rd8+12];    
	
	// end inline asm
	add.f32 	%f149, %f148, %f21;
	add.f32 	%f150, %f22, %f149;
	add.f32 	%f151, %f23, %f150;
	add.f32 	%f152, %f24, %f151;
	add.s64 	%rd9, %rd1, 96;
	// begin inline asm
	ld.global.ca.f32   %f25,     [%rd9];       
	ld.global.ca.f32   %f26,     [%rd9+4];     
	ld.global.ca.f32   %f27,     [%rd9+8];     
	ld.global.ca.f32   %f28,     [%rd9+12];    
	
	// end inline asm
	add.f32 	%f153, %f152, %f25;
	add.f32 	%f154, %f26, %f153;
	add.f32 	%f155, %f27, %f154;
	add.f32 	%f156, %f28, %f155;
	add.s64 	%rd10, %rd1, 112;
	// begin inline asm
	ld.global.ca.f32   %f29,     [%rd10];       
	ld.global.ca.f32   %f30,     [%rd10+4];     
	ld.global.ca.f32   %f31,     [%rd10+8];     
	ld.global.ca.f32   %f32,     [%rd10+12];    
	
	// end inline asm
	add.f32 	%f157, %f156, %f29;
	add.f32 	%f158, %f30, %f157;
	add.f32 	%f159, %f31, %f158;
	add.f32 	%f160, %f32, %f159;
	add.s64 	%rd11, %rd1, 128;
	// begin inline asm
	ld.global.ca.f32   %f33,     [%rd11];       
	ld.global.ca.f32   %f34,     [%rd11+4];     
	ld.global.ca.f32   %f35,     [%rd11+8];     
	ld.global.ca.f32   %f36,     [%rd11+12];    
	
	// end inline asm
	add.f32 	%f161, %f160, %f33;
	add.f32 	%f162, %f34, %f161;
	add.f32 	%f163, %f35, %f162;
	add.f32 	%f164, %f36, %f163;
	add.s64 	%rd12, %rd1, 144;
	// begin inline asm
	ld.global.ca.f32   %f37,     [%rd12];       
	ld.global.ca.f32   %f38,     [%rd12+4];     
	ld.global.ca.f32   %f39,     [%rd12+8];     
	ld.global.ca.f32   %f40,     [%rd12+12];    
	
	// end inline asm
	add.f32 	%f165, %f164, %f37;
	add.f32 	%f166, %f38, %f165;
	add.f32 	%f167, %f39, %f166;
	add.f32 	%f168, %f40, %f167;
	add.s64 	%rd13, %rd1, 160;
	// begin inline asm
	ld.global.ca.f32   %f41,     [%rd13];       
	ld.global.ca.f32   %f42,     [%rd13+4];     
	ld.global.ca.f32   %f43,     [%rd13+8];     
	ld.global.ca.f32   %f44,     [%rd13+12];    
	
	// end inline asm
	add.f32 	%f169, %f168, %f41;
	add.f32 	%f170, %f42, %f169;
	add.f32 	%f171, %f43, %f170;
	add.f32 	%f172, %f44, %f171;
	add.s64 	%rd14, %rd1, 176;
	// begin inline asm
	ld.global.ca.f32   %f45,     [%rd14];       
	ld.global.ca.f32   %f46,     [%rd14+4];     
	ld.global.ca.f32   %f47,     [%rd14+8];     
	ld.global.ca.f32   %f48,     [%rd14+12];    
	
	// end inline asm
	add.f32 	%f173, %f172, %f45;
	add.f32 	%f174, %f46, %f173;
	add.f32 	%f175, %f47, %f174;
	add.f32 	%f176, %f48, %f175;
	add.s64 	%rd15, %rd1, 192;
	// begin inline asm
	ld.global.ca.f32   %f49,     [%rd15];       
	ld.global.ca.f32   %f50,     [%rd15+4];     
	ld.global.ca.f32   %f51,     [%rd15+8];     
	ld.global.ca.f32   %f52,     [%rd15+12];    
	
	// end inline asm
	add.f32 	%f177, %f176, %f49;
	add.f32 	%f178, %f50, %f177;
	add.f32 	%f179, %f51, %f178;
	add.f32 	%f180, %f52, %f179;
	add.s64 	%rd16, %rd1, 208;
	// begin inline asm
	ld.global.ca.f32   %f53,     [%rd16];       
	ld.global.ca.f32   %f54,     [%rd16+4];     
	ld.global.ca.f32   %f55,     [%rd16+8];     
	ld.global.ca.f32   %f56,     [%rd16+12];    
	
	// end inline asm
	add.f32 	%f181, %f180, %f53;
	add.f32 	%f182, %f54, %f181;
	add.f32 	%f183, %f55, %f182;
	add.f32 	%f184, %f56, %f183;
	add.s64 	%rd17, %rd1, 224;
	// begin inline asm
	ld.global.ca.f32   %f57,     [%rd17];       
	ld.global.ca.f32   %f58,     [%rd17+4];     
	ld.global.ca.f32   %f59,     [%rd17+8];     
	ld.global.ca.f32   %f60,     [%rd17+12];    
	
	// end inline asm
	add.f32 	%f185, %f184, %f57;
	add.f32 	%f186, %f58, %f185;
	add.f32 	%f187, %f59, %f186;
	add.f32 	%f188, %f60, %f187;
	add.s64 	%rd18, %rd1, 240;
	// begin inline asm
	ld.global.ca.f32   %f61,     [%rd18];       
	ld.global.ca.f32   %f62,     [%rd18+4];     
	ld.global.ca.f32   %f63,     [%rd18+8];     
	ld.global.ca.f32   %f64,     [%rd18+12];    
	
	// end inline asm
	add.f32 	%f189, %f188, %f61;
	add.f32 	%f190, %f62, %f189;
	add.f32 	%f191, %f63, %f190;
	add.f32 	%f192, %f64, %f191;
	add.s64 	%rd19, %rd1, 256;
	// begin inline asm
	ld.global.ca.f32   %f65,     [%rd19];       
	ld.global.ca.f32   %f66,     [%rd19+4];     
	ld.global.ca.f32   %f67,     [%rd19+8];     
	ld.global.ca.f32   %f68,     [%rd19+12];    
	
	// end inline asm
	add.f32 	%f193, %f192, %f65;
	add.f32 	%f194, %f66, %f193;
	add.f32 	%f195, %f67, %f194;
	add.f32 	%f196, %f68, %f195;
	add.s64 	%rd20, %rd1, 272;
	// begin inline asm
	ld.global.ca.f32   %f69,     [%rd20];       
	ld.global.ca.f32   %f70,     [%rd20+4];     
	ld.global.ca.f32   %f71,     [%rd20+8];     
	ld.global.ca.f32   %f72,     [%rd20+12];    
	
	// end inline asm
	add.f32 	%f197, %f196, %f69;
	add.f32 	%f198, %f70, %f197;
	add.f32 	%f199, %f71, %f198;
	add.f32 	%f200, %f72, %f199;
	add.s64 	%rd21, %rd1, 288;
	// begin inline asm
	ld.global.ca.f32   %f73,     [%rd21];       
	ld.global.ca.f32   %f74,     [%rd21+4];     
	ld.global.ca.f32   %f75,     [%rd21+8];     
	ld.global.ca.f32   %f76,     [%rd21+12];    
	
	// end inline asm
	add.f32 	%f201, %f200, %f73;
	add.f32 	%f202, %f74, %f201;
	add.f32 	%f203, %f75, %f202;
	add.f32 	%f204, %f76, %f203;
	add.s64 	%rd22, %rd1, 304;
	// begin inline asm
	ld.global.ca.f32   %f77,     [%rd22];       
	ld.global.ca.f32   %f78,     [%rd22+4];     
	ld.global.ca.f32   %f79,     [%rd22+8];     
	ld.global.ca.f32   %f80,     [%rd22+12];    
	
	// end inline asm
	add.f32 	%f205, %f204, %f77;
	add.f32 	%f206, %f78, %f205;
	add.f32 	%f207, %f79, %f206;
	add.f32 	%f208, %f80, %f207;
	add.s64 	%rd23, %rd1, 320;
	// begin inline asm
	ld.global.ca.f32   %f81,     [%rd23];       
	ld.global.ca.f32   %f82,     [%rd23+4];     
	ld.global.ca.f32   %f83,     [%rd23+8];     
	ld.global.ca.f32   %f84,     [%rd23+12];    
	
	// end inline asm
	add.f32 	%f209, %f208, %f81;
	add.f32 	%f210, %f82, %f209;
	add.f32 	%f211, %f83, %f210;
	add.f32 	%f212, %f84, %f211;
	add.s64 	%rd24, %rd1, 336;
	// begin inline asm
	ld.global.ca.f32   %f85,     [%rd24];       
	ld.global.ca.f32   %f86,     [%rd24+4];     
	ld.global.ca.f32   %f87,     [%rd24+8];     
	ld.global.ca.f32   %f88,     [%rd24+12];    
	
	// end inline asm
	add.f32 	%f213, %f212, %f85;
	add.f32 	%f214, %f86, %f213;
	add.f32 	%f215, %f87, %f214;
	add.f32 	%f216, %f88, %f215;
	add.s64 	%rd25, %rd1, 352;
	// begin inline asm
	ld.global.ca.f32   %f89,     [%rd25];       
	ld.global.ca.f32   %f90,     [%rd25+4];     
	ld.global.ca.f32   %f91,     [%rd25+8];     
	ld.global.ca.f32   %f92,     [%rd25+12];    
	
	// end inline asm
	add.f32 	%f217, %f216, %f89;
	add.f32 	%f218, %f90, %f217;
	add.f32 	%f219, %f91, %f218;
	add.f32 	%f220, %f92, %f219;
	add.s64 	%rd26, %rd1, 368;
	// begin inline asm
	ld.global.ca.f32   %f93,     [%rd26];       
	ld.global.ca.f32   %f94,     [%rd26+4];     
	ld.global.ca.f32   %f95,     [%rd26+8];     
	ld.global.ca.f32   %f96,     [%rd26+12];    
	
	// end inline asm
	add.f32 	%f221, %f220, %f93;
	add.f32 	%f222, %f94, %f221;
	add.f32 	%f223, %f95, %f222;
	add.f32 	%f224, %f96, %f223;
	add.s64 	%rd27, %rd1, 384;
	// begin inline asm
	ld.global.ca.f32   %f97,     [%rd27];       
	ld.global.ca.f32   %f98,     [%rd27+4];     
	ld.global.ca.f32   %f99,     [%rd27+8];     
	ld.global.ca.f32   %f100,     [%rd27+12];    
	
	// end inline asm
	add.f32 	%f225, %f224, %f97;
	add.f32 	%f226, %f98, %f225;
	add.f32 	%f227, %f99, %f226;
	add.f32 	%f228, %f100, %f227;
	add.s64 	%rd28, %rd1, 400;
	// begin inline asm
	ld.global.ca.f32   %f101,     [%rd28];       
	ld.global.ca.f32   %f102,     [%rd28+4];     
	ld.global.ca.f32   %f103,     [%rd28+8];     
	ld.global.ca.f32   %f104,     [%rd28+12];    
	
	// end inline asm
	add.f32 	%f229, %f228, %f101;
	add.f32 	%f230, %f102, %f229;
	add.f32 	%f231, %f103, %f230;
	add.f32 	%f232, %f104, %f231;
	add.s64 	%rd29, %rd1, 416;
	// begin inline asm
	ld.global.ca.f32   %f105,     [%rd29];       
	ld.global.ca.f32   %f106,     [%rd29+4];     
	ld.global.ca.f32   %f107,     [%rd29+8];     
	ld.global.ca.f32   %f108,     [%rd29+12];    
	
	// end inline asm
	add.f32 	%f233, %f232, %f105;
	add.f32 	%f234, %f106, %f233;
	add.f32 	%f235, %f107, %f234;
	add.f32 	%f236, %f108, %f235;
	add.s64 	%rd30, %rd1, 432;
	// begin inline asm
	ld.global.ca.f32   %f109,     [%rd30];       
	ld.global.ca.f32   %f110,     [%rd30+4];     
	ld.global.ca.f32   %f111,     [%rd30+8];     
	ld.global.ca.f32   %f112,     [%rd30+12];    
	
	// end inline asm
	add.f32 	%f237, %f236, %f109;
	add.f32 	%f238, %f110, %f237;
	add.f32 	%f239, %f111, %f238;
	add.f32 	%f240, %f112, %f239;
	add.s64 	%rd31, %rd1, 448;
	// begin inline asm
	ld.global.ca.f32   %f113,     [%rd31];       
	ld.global.ca.f32   %f114,     [%rd31+4];     
	ld.global.ca.f32   %f115,     [%rd31+8];     
	ld.global.ca.f32   %f116,     [%rd31+12];    
	
	// end inline asm
	add.f32 	%f241, %f240, %f113;
	add.f32 	%f242, %f114, %f241;
	add.f32 	%f243, %f115, %f242;
	add.f32 	%f244, %f116, %f243;
	add.s64 	%rd32, %rd1, 464;
	// begin inline asm
	ld.global.ca.f32   %f117,     [%rd32];       
	ld.global.ca.f32   %f118,     [%rd32+4];     
	ld.global.ca.f32   %f119,     [%rd32+8];     
	ld.global.ca.f32   %f120,     [%rd32+12];    
	
	// end inline asm
	add.f32 	%f245, %f244, %f117;
	add.f32 	%f246, %f118, %f245;
	add.f32 	%f247, %f119, %f246;
	add.f32 	%f248, %f120, %f247;
	add.s64 	%rd33, %rd1, 480;
	// begin inline asm
	ld.global.ca.f32   %f121,     [%rd33];       
	ld.global.ca.f32   %f122,     [%rd33+4];     
	ld.global.ca.f32   %f123,     [%rd33+8];     
	ld.global.ca.f32   %f124,     [%rd33+12];    
	
	// end inline asm
	add.f32 	%f249, %f248, %f121;
	add.f32 	%f250, %f122, %f249;
	add.f32 	%f251, %f123, %f250;
	add.f32 	%f252, %f124, %f251;
	add.s64 	%rd34, %rd1, 496;
	// begin inline asm
	ld.global.ca.f32   %f125,     [%rd34];       
	ld.global.ca.f32   %f126,     [%rd34+4];     
	ld.global.ca.f32   %f127,     [%rd34+8];     
	ld.global.ca.f32   %f128,     [%rd34+12];    
	
	// end inline asm
	add.f32 	%f253, %f252, %f125;
	add.f32 	%f254, %f126, %f253;
	add.f32 	%f255, %f127, %f254;
	add.f32 	%f256, %f128, %f255;
	mul.wide.u32 	%rd36, %r3, 4;
	add.s64 	%rd37, %rd35, %rd36;
	st.global.f32 	[%rd37], %f256;
$L__BB4_3:
	ret;

}
	// .globl	_Z13warp_workloadILi0ELi6EEvPfS0_
.visible .entry _Z13warp_workloadILi0ELi6EEvPfS0_(
	.param .u64 .ptr .align 1 _Z13warp_workloadILi0ELi6EEvPfS0__param_0,
	.param .u64 .ptr .align 1 _Z13warp_workloadILi0ELi6EEvPfS0__param_1
)
{
	.reg .pred 	%p<3>;
	.reg .b32 	%r<4>;
	.reg .b32 	%f<257>;
	.reg .b64 	%rd<38>;

	ld.param.u64 	%rd1, [_Z13warp_workloadILi0ELi6EEvPfS0__param_0];
	ld.param.u64 	%rd2, [_Z13warp_workloadILi0ELi6EEvPfS0__param_1];
	// begin inline asm
	mov.u32    %r1,     %warpid; 
	
	// end inline asm
	setp.eq.s32 	%p1, %r1, 6;
	@%p1 bra 	$L__BB5_2;
	setp.ne.s32 	%p2, %r1, 0;
	@%p2 bra 	$L__BB5_3;
$L__BB5_2:
	mov.u32 	%r3, %tid.x;
	cvta.to.global.u64 	%rd35, %rd2;
	// begin inline asm
	ld.global.ca.f32   %f1,     [%rd1];       
	ld.global.ca.f32   %f2,     [%rd1+4];     
	ld.global.ca.f32   %f3,     [%rd1+8];     
	ld.global.ca.f32   %f4,     [%rd1+12];    
	
	// end inline asm
	add.f32 	%f129, %f1, 0f00000000;
	add.f32 	%f130, %f2, %f129;
	add.f32 	%f131, %f3, %f130;
	add.f32 	%f132, %f4, %f131;
	add.s64 	%rd4, %rd1, 16;
	// begin inline asm
	ld.global.ca.f32   %f5,     [%rd4];       
	ld.global.ca.f32   %f6,     [%rd4+4];     
	ld.global.ca.f32   %f7,     [%rd4+8];     
	ld.global.ca.f32   %f8,     [%rd4+12];    
	
	// end inline asm
	add.f32 	%f133, %f132, %f5;
	add.f32 	%f134, %f6, %f133;
	add.f32 	%f135, %f7, %f134;
	add.f32 	%f136, %f8, %f135;
	add.s64 	%rd5, %rd1, 32;
	// begin inline asm
	ld.global.ca.f32   %f9,     [%rd5];       
	ld.global.ca.f32   %f10,     [%rd5+4];     
	ld.global.ca.f32   %f11,     [%rd5+8];     
	ld.global.ca.f32   %f12,     [%rd5+12];    
	
	// end inline asm
	add.f32 	%f137, %f136, %f9;
	add.f32 	%f138, %f10, %f137;
	add.f32 	%f139, %f11, %f138;
	add.f32 	%f140, %f12, %f139;
	add.s64 	%rd6, %rd1, 48;
	// begin inline asm
	ld.global.ca.f32   %f13,     [%rd6];       
	ld.global.ca.f32   %f14,     [%rd6+4];     
	ld.global.ca.f32   %f15,     [%rd6+8];     
	ld.global.ca.f32   %f16,     [%rd6+12];    
	
	// end inline asm
	add.f32 	%f141, %f140, %f13;
	add.f32 	%f142, %f14, %f141;
	add.f32 	%f143, %f15, %f142;
	add.f32 	%f144, %f16, %f143;
	add.s64 	%rd7, %rd1, 64;
	// begin inline asm
	ld.global.ca.f32   %f17,     [%rd7];       
	ld.global.ca.f32   %f18,     [%rd7+4];     
	ld.global.ca.f32   %f19,     [%rd7+8];     
	ld.global.ca.f32   %f20,     [%rd7+12];    
	
	// end inline asm
	add.f32 	%f145, %f144, %f17;
	add.f32 	%f146, %f18, %f145;
	add.f32 	%f147, %f19, %f146;
	add.f32 	%f148, %f20, %f147;
	add.s64 	%rd8, %rd1, 80;
	// begin inline asm
	ld.global.ca.f32   %f21,     [%rd8];       
	ld.global.ca.f32   %f22,     [%rd8+4];     
	ld.global.ca.f32   %f23,     [%rd8+8];     
	ld.global.ca.f32   %f24,     [%rd8+12];    
	
	// end inline asm
	add.f32 	%f149, %f148, %f21;
	add.f32 	%f150, %f22, %f149;
	add.f32 	%f151, %f23, %f150;
	add.f32 	%f152, %f24, %f151;
	add.s64 	%rd9, %rd1, 96;
	// begin inline asm
	ld.global.ca.f32   %f25,     [%rd9];       
	ld.global.ca.f32   %f26,     [%rd9+4];     
	ld.global.ca.f32   %f27,     [%rd9+8];     
	ld.global.ca.f32   %f28,     [%rd9+12];    
	
	// end inline asm
	add.f32 	%f153, %f152, %f25;
	add.f32 	%f154, %f26, %f153;
	add.f32 	%f155, %f27, %f154;
	add.f32 	%f156, %f28, %f155;
	add.s64 	%rd10, %rd1, 112;
	// begin inline asm
	ld.global.ca.f32   %f29,     [%rd10];       
	ld.global.ca.f32   %f30,     [%rd10+4];     
	ld.global.ca.f32   %f31,     [%rd10+8];     
	ld.global.ca.f32   %f32,     [%rd10+12];    
	
	// end inline asm
	add.f32 	%f157, %f156, %f29;
	add.f32 	%f158, %f30, %f157;
	add.f32 	%f159, %f31, %f158;
	add.f32 	%f160, %f32, %f159;
	add.s64 	%rd11, %rd1, 128;
	// begin inline asm
	ld.global.ca.f32   %f33,     [%rd11];       
	ld.global.ca.f32   %f34,     [%rd11+4];     
	ld.global.ca.f32   %f35,     [%rd11+8];     
	ld.global.ca.f32   %f36,     [%rd11+12];    
	
	// end inline asm
	add.f32 	%f161, %f160, %f33;
	add.f32 	%f162, %f34, %f161;
	add.f32 	%f163, %f35, %f162;
	add.f32 	%f164, %f36, %f163;
	add.s64 	%rd12, %rd1, 144;
	// begin inline asm
	ld.global.ca.f32   %f37,     [%rd12];       
	ld.global.ca.f32   %f38,     [%rd12+4];     
	ld.global.ca.f32   %f39,     [%rd12+8];     
	ld.global.ca.f32   %f40,     [%rd12+12];    
	
	// end inline asm
	add.f32 	%f165, %f164, %f37;
	add.f32 	%f166, %f38, %f165;
	add.f32 	%f167, %f39, %f166;
	add.f32 	%f168, %f40, %f167;
	add.s64 	%rd13, %rd1, 160;
	// begin inline asm
	ld.global.ca.f32   %f41,     [%rd13];       
	ld.global.ca.f32   %f42,     [%rd13+4];     
	ld.global.ca.f32   %f43,     [%rd13+8];     
	ld.global.ca.f32   %f44,     [%rd13+12];    
	
	// end inline asm
	add.f32 	%f169, %f168, %f41;
	add.f32 	%f170, %f42, %f169;
	add.f32 	%f171, %f43, %f170;
	add.f32 	%f172, %f44, %f171;
	add.s64 	%rd14, %rd1, 176;
	// begin inline asm
	ld.global.ca.f32   %f45,     [%rd14];       
	ld.global.ca.f32   %f46,     [%rd14+4];     
	ld.global.ca.f32   %f47,     [%rd14+8];     
	ld.global.ca.f32   %f48,     [%rd14+12];    
	
	// end inline asm
	add.f32 	%f173, %f172, %f45;
	add.f32 	%f174, %f46, %f173;
	add.f32 	%f175, %f47, %f174;
	add.f32 	%f176, %f48, %f175;
	add.s64 	%rd15, %rd1, 192;
	// begin inline asm
	ld.global.ca.f32   %f49,     [%rd15];       
	ld.global.ca.f32   %f50,     [%rd15+4];     
	ld.global.ca.f32   %f51,     [%rd15+8];     
	ld.global.ca.f32   %f52,     [%rd15+12];    
	
	// end inline asm
	add.f32 	%f177, %f176, %f49;
	add.f32 	%f178, %f50, %f177;
	add.f32 	%f179, %f51, %f178;
	add.f32 	%f180, %f52, %f179;
	add.s64 	%rd16, %rd1, 208;
	// begin inline asm
	ld.global.ca.f32   %f53,     [%rd16];       
	ld.global.ca.f32   %f54,     [%rd16+4];     
	ld.global.ca.f32   %f55,     [%rd16+8];     
	ld.global.ca.f32   %f56,     [%rd16+12];    
	
	// end inline asm
	add.f32 	%f181, %f180, %f53;
	add.f32 	%f182, %f54, %f181;
	add.f32 	%f183, %f55, %f182;
	add.f32 	%f184, %f56, %f183;
	add.s64 	%rd17, %rd1, 224;
	// begin inline asm
	ld.global.ca.f32   %f57,     [%rd17];       
	ld.global.ca.f32   %f58,     [%rd17+4];     
	ld.global.ca.f32   %f59,     [%rd17+8];     
	ld.global.ca.f32   %f60,     [%rd17+12];    
	
	// end inline asm
	add.f32 	%f185, %f184, %f57;
	add.f32 	%f186, %f58, %f185;
	add.f32 	%f187, %f59, %f186;
	add.f32 	%f188, %f60, %f187;
	add.s64 	%rd18, %rd1, 240;
	// begin inline asm
	ld.global.ca.f32   %f61,     [%rd18];       
	ld.global.ca.f32   %f62,     [%rd18+4];     
	ld.global.ca.f32   %f63,     [%rd18+8];     
	ld.global.ca.f32   %f64,     [%rd18+12];    
	
	// end inline asm
	add.f32 	%f189, %f188, %f61;
	add.f32 	%f190, %f62, %f189;
	add.f32 	%f191, %f63, %f190;
	add.f32 	%f192, %f64, %f191;
	add.s64 	%rd19, %rd1, 256;
	// begin inline asm
	ld.global.ca.f32   %f65,     [%rd19];       
	ld.global.ca.f32   %f66,     [%rd19+4];     
	ld.global.ca.f32   %f67,     [%rd19+8];     
	ld.global.ca.f32   %f68,     [%rd19+12];    
	
	// end inline asm
	add.f32 	%f193, %f192, %f65;
	add.f32 	%f194, %f66, %f193;
	add.f32 	%f195, %f67, %f194;
	add.f32 	%f196, %f68, %f195;
	add.s64 	%rd20, %rd1, 272;
	// begin inline asm
	ld.global.ca.f32   %f69,     [%rd20];       
	ld.global.ca.f32   %f70,     [%rd20+4];     
	ld.global.ca.f32   %f71,     [%rd20+8];     
	ld.global.ca.f32   %f72,     [%rd20+12];    
	
	// end inline asm
	add.f32 	%f197, %f196, %f69;
	add.f32 	%f198, %f70, %f197;
	add.f32 	%f199, %f71, %f198;
	add.f32 	%f200, %f72, %f199;
	add.s64 	%rd21, %rd1, 288;
	// begin inline asm
	ld.global.ca.f32   %f73,     [%rd21];       
	ld.global.ca.f32   %f74,     [%rd21+4];     
	ld.global.ca.f32   %f75,     [%rd21+8];     
	ld.global.ca.f32   %f76,     [%rd21+12];    
	
	// end inline asm
	add.f32 	%f201, %f200, %f73;
	add.f32 	%f202, %f74, %f201;
	add.f32 	%f203, %f75, %f202;
	add.f32 	%f204, %f76, %f203;
	add.s64 	%rd22, %rd1, 304;
	// begin inline asm
	ld.global.ca.f32   %f77,     [%rd22];       
	ld.global.ca.f32   %f78,     [%rd22+4];     
	ld.global.ca.f32   %f79,     [%rd22+8];     
	ld.global.ca.f32   %f80,     [%rd22+12];    
	
	// end inline asm
	add.f32 	%f205, %f204, %f77;
	add.f32 	%f206, %f78, %f205;
	add.f32 	%f207, %f79, %f206;
	add.f32 	%f208, %f80, %f207;
	add.s64 	%rd23, %rd1, 320;
	// begin inline asm
	ld.global.ca.f32   %f81,     [%rd23];       
	ld.global.ca.f32   %f82,     [%rd23+4];     
	ld.global.ca.f32   %f83,     [%rd23+8];     
	ld.global.ca.f32   %f84,     [%rd23+12];    
	
	// end inline asm
	add.f32 	%f209, %f208, %f81;
	add.f32 	%f210, %f82, %f209;
	add.f32 	%f211, %f83, %f210;
	add.f32 	%f212, %f84, %f211;
	add.s64 	%rd24, %rd1, 336;
	// begin inline asm
	ld.global.ca.f32   %f85,     [%rd24];       
	ld.global.ca.f32   %f86,     [%rd24+4];     
	ld.global.ca.f32   %f87,     [%rd24+8];     
	ld.global.ca.f32   %f88,     [%rd24+12];    
	
	// end inline asm
	add.f32 	%f213, %f212, %f85;
	add.f32 	%f214, %f86, %f213;
	add.f32 	%f215, %f87, %f214;
	add.f32 	%f216, %f88, %f215;
	add.s64 	%rd25, %rd1, 352;
	// begin inline asm
	ld.global.ca.f32   %f89,     [%rd25];       
	ld.global.ca.f32   %f90,     [%rd25+4];     
	ld.global.ca.f32   %f91,     [%rd25+8];     
	ld.global.ca.f32   %f92,     [%rd25+12];    
	
	// end inline asm
	add.f32 	%f217, %f216, %f89;
	add.f32 	%f218, %f90, %f217;
	add.f32 	%f219, %f91, %f218;
	add.f32 	%f220, %f92, %f219;
	add.s64 	%rd26, %rd1, 368;
	// begin inline asm
	ld.global.ca.f32   %f93,     [%rd26];       
	ld.global.ca.f32   %f94,     [%rd26+4];     
	ld.global.ca.f32   %f95,     [%rd26+8];     
	ld.global.ca.f32   %f96,     [%rd26+12];    
	
	// end inline asm
	add.f32 	%f221, %f220, %f93;
	add.f32 	%f222, %f94, %f221;
	add.f32 	%f223, %f95, %f222;
	add.f32 	%f224, %f96, %f223;
	add.s64 	%rd27, %rd1, 384;
	// begin inline asm
	ld.global.ca.f32   %f97,     [%rd27];       
	ld.global.ca.f32   %f98,     [%rd27+4];     
	ld.global.ca.f32   %f99,     [%rd27+8];     
	ld.global.ca.f32   %f100,     [%rd27+12];    
	
	// end inline asm
	add.f32 	%f225, %f224, %f97;
	add.f32 	%f226, %f98, %f225;
	add.f32 	%f227, %f99, %f226;
	add.f32 	%f228, %f100, %f227;
	add.s64 	%rd28, %rd1, 400;
	// begin inline asm
	ld.global.ca.f32   %f101,     [%rd28];       
	ld.global.ca.f32   %f102,     [%rd28+4];     
	ld.global.ca.f32   %f103,     [%rd28+8];     
	ld.global.ca.f32   %f104,     [%rd28+12];    
	
	// end inline asm
	add.f32 	%f229, %f228, %f101;
	add.f32 	%f230, %f102, %f229;
	add.f32 	%f231, %f103, %f230;
	add.f32 	%f232, %f104, %f231;
	add.s64 	%rd29, %rd1, 416;
	// begin inline asm
	ld.global.ca.f32   %f105,     [%rd29];       
	ld.global.ca.f32   %f106,     [%rd29+4];     
	ld.global.ca.f32   %f107,     [%rd29+8];     
	ld.global.ca.f32   %f108,     [%rd29+12];    
	
	// end inline asm
	add.f32 	%f233, %f232, %f105;
	add.f32 	%f234, %f106, %f233;
	add.f32 	%f235, %f107, %f234;
	add.f32 	%f236, %f108, %f235;
	add.s64 	%rd30, %rd1, 432;
	// begin inline asm
	ld.global.ca.f32   %f109,     [%rd30];       
	ld.global.ca.f32   %f110,     [%rd30+4];     
	ld.global.ca.f32   %f111,     [%rd30+8];     
	ld.global.ca.f32   %f112,     [%rd30+12];    
	
	// end inline asm
	add.f32 	%f237, %f236, %f109;
	add.f32 	%f238, %f110, %f237;
	add.f32 	%f239, %f111, %f238;
	add.f32 	%f240, %f112, %f239;
	add.s64 	%rd31, %rd1, 448;
	// begin inline asm
	ld.global.ca.f32   %f113,     [%rd31];       
	ld.global.ca.f32   %f114,     [%rd31+4];     
	ld.global.ca.f32   %f115,     [%rd31+8];     
	ld.global.ca.f32   %f116,     [%rd31+12];    
	
	// end inline asm
	add.f32 	%f241, %f240, %f113;
	add.f32 	%f242, %f114, %f241;
	add.f32 	%f243, %f115, %f242;
	add.f32 	%f244, %f116, %f243;
	add.s64 	%rd32, %rd1, 464;
	// begin inline asm
	ld.global.ca.f32   %f117,     [%rd32];       
	ld.global.ca.f32   %f118,     [%rd32+4];     
	ld.global.ca.f32   %f119,     [%rd32+8];     
	ld.global.ca.f32   %f120,     [%rd32+12];    
	
	// end inline asm
	add.f32 	%f245, %f244, %f117;
	add.f32 	%f246, %f118, %f245;
	add.f32 	%f247, %f119, %f246;
	add.f32 	%f248, %f120, %f247;
	add.s64 	%rd33, %rd1, 480;
	// begin inline asm
	ld.global.ca.f32   %f121,     [%rd33];       
	ld.global.ca.f32   %f122,     [%rd33+4];     
	ld.global.ca.f32   %f123,     [%rd33+8];     
	ld.global.ca.f32   %f124,     [%rd33+12];    
	
	// end inline asm
	add.f32 	%f249, %f248, %f121;
	add.f32 	%f250, %f122, %f249;
	add.f32 	%f251, %f123, %f250;
	add.f32 	%f252, %f124, %f251;
	add.s64 	%rd34, %rd1, 496;
	// begin inline asm
	ld.global.ca.f32   %f125,     [%rd34];       
	ld.global.ca.f32   %f126,     [%rd34+4];     
	ld.global.ca.f32   %f127,     [%rd34+8];     
	ld.global.ca.f32   %f128,     [%rd34+12];    
	
	// end inline asm
	add.f32 	%f253, %f252, %f125;
	add.f32 	%f254, %f126, %f253;
	add.f32 	%f255, %f127, %f254;
	add.f32 	%f256, %f128, %f255;
	mul.wide.u32 	%rd36, %r3, 4;
	add.s64 	%rd37, %rd35, %rd36;
	st.global.f32 	[%rd37], %f256;
$L__BB5_3:
	ret;

}
	// .globl	_Z13warp_workloadILi0ELi7EEvPfS0_
.visible .entry _Z13warp_workloadILi0ELi7EEvPfS0_(
	.param .u64 .ptr .align 1 _Z13warp_workloadILi0ELi7EEvPfS0__param_0,
	.param .u64 .ptr .align 1 _Z13warp_workloadILi0ELi7EEvPfS0__param_1
)
{
	.reg .pred 	%p<3>;
	.reg .b32 	%r<4>;
	.reg .b32 	%f<257>;
	.reg .b64 	%rd<38>;

	ld.param.u64 	%rd1, [_Z13warp_workloadILi0ELi7EEvPfS0__param_0];
	ld.param.u64 	%rd2, [_Z13warp_workloadILi0ELi7EEvPfS0__param_1];
	// begin inline asm
	mov.u32    %r1,     %warpid; 
	
	// end inline asm
	setp.eq.s32 	%p1, %r1, 7;
	@%p1 bra 	$L__BB6_2;
	setp.ne.s32 	%p2, %r1, 0;
	@%p2 bra 	$L__BB6_3;
$L__BB6_2:
	mov.u32 	%r3, %tid.x;
	cvta.to.global.u64 	%rd35, %rd2;
	// begin inline asm
	ld.global.ca.f32   %f1,     [%rd1];       
	ld.global.ca.f32   %f2,     [%rd1+4];     
	ld.global.ca.f32   %f3,     [%rd1+8];     
	ld.global.ca.f32   %f4,     [%rd1+12];    
	
	// end inline asm
	add.f32 	%f129, %f1, 0f00000000;
	add.f32 	%f130, %f2, %f129;
	add.f32 	%f131, %f3, %f130;
	add.f32 	%f132, %f4, %f131;
	add.s64 	%rd4, %rd1, 16;
	// begin inline asm
	ld.global.ca.f32   %f5,     [%rd4];       
	ld.global.ca.f32   %f6,     [%rd4+4];     
	ld.global.ca.f32   %f7,     [%rd4+8];     
	ld.global.ca.f32   %f8,     [%rd4+12];    
	
	// end inline asm
	add.f32 	%f133, %f132, %f5;
	add.f32 	%f134, %f6, %f133;
	add.f32 	%f135, %f7, %f134;
	add.f32 	%f136, %f8, %f135;
	add.s64 	%rd5, %rd1, 32;
	// begin inline asm
	ld.global.ca.f32   %f9,     [%rd5];       
	ld.global.ca.f32   %f10,     [%rd5+4];     
	ld.global.ca.f32   %f11,     [%rd5+8];     
	ld.global.ca.f32   %f12,     [%rd5+12];    
	
	// end inline asm
	add.f32 	%f137, %f136, %f9;
	add.f32 	%f138, %f10, %f137;
	add.f32 	%f139, %f11, %f138;
	add.f32 	%f140, %f12, %f139;
	add.s64 	%rd6, %rd1, 48;
	// begin inline asm
	ld.global.ca.f32   %f13,     [%rd6];       
	ld.global.ca.f32   %f14,     [%rd6+4];     
	ld.global.ca.f32   %f15,     [%rd6+8];     
	ld.global.ca.f32   %f16,     [%rd6+12];    
	
	// end inline asm
	add.f32 	%f141, %f140, %f13;
	add.f32 	%f142, %f14, %f141;
	add.f32 	%f143, %f15, %f142;
	add.f32 	%f144, %f16, %f143;
	add.s64 	%rd7, %rd1, 64;
	// begin inline asm
	ld.global.ca.f32   %f17,     [%rd7];       
	ld.global.ca.f32   %f18,     [%rd7+4];     
	ld.global.ca.f32   %f19,     [%rd7+8];     
	ld.global.ca.f32   %f20,     [%rd7+12];    
	
	// end inline asm
	add.f32 	%f145, %f144, %f17;
	add.f32 	%f146, %f18, %f145;
	add.f32 	%f147, %f19, %f146;
	add.f32 	%f148, %f20, %f147;
	add.s64 	%rd8, %rd1, 80;
	// begin inline asm
	ld.global.ca.f32   %f21,     [%rd8];       
	ld.global.ca.f32   %f22,     [%rd8+4];     
	ld.global.ca.f32   %f23,     [%rd8+8];     
	ld.global.ca.f32   %f24,     [%rd8+12];    
	
	// end inline asm
	add.f32 	%f149, %f148, %f21;
	add.f32 	%f150, %f22, %f149;
	add.f32 	%f151, %f23, %f150;
	add.f32 	%f152, %f24, %f151;
	add.s64 	%rd9, %rd1, 96;
	// begin inline asm
	ld.global.ca.f32   %f25,     [%rd9];       
	ld.global.ca.f32   %f26,     [%rd9+4];     
	ld.global.ca.f32   %f27,     [%rd9+8];     
	ld.global.ca.f32   %f28,     [%rd9+12];    
	
	// end inline asm
	add.f32 	%f153, %f152, %f25;
	add.f32 	%f154, %f26, %f153;
	add.f32 	%f155, %f27, %f154;
	add.f32 	%f156, %f28, %f155;
	add.s64 	%rd10, %rd1, 112;
	// begin inline asm
	ld.global.ca.f32   %f29,     [%rd10];       
	ld.global.ca.f32   %f30,     [%rd10+4];     
	ld.global.ca.f32   %f31,     [%rd10+8];     
	ld.global.ca.f32   %f32,     [%rd10+12];    
	
	// end inline asm
	add.f32 	%f157, %f156, %f29;
	add.f32 	%f158, %f30, %f157;
	add.f32 	%f159, %f31, %f158;
	add.f32 	%f160, %f32, %f159;
	add.s64 	%rd11, %rd1, 128;
	// begin inline asm
	ld.global.ca.f32   %f33,     [%rd11];       
	ld.global.ca.f32   %f34,     [%rd11+4];     
	ld.global.ca.f32   %f35,     [%rd11+8];     
	ld.global.ca.f32   %f36,     [%rd11+12];    
	
	// end inline asm
	add.f32 	%f161, %f160, %f33;
	add.f32 	%f162, %f34, %f161;
	add.f32 	%f163, %f35, %f162;
	add.f32 	%f164, %f36, %f163;
	add.s64 	%rd12, %rd1, 144;
	// begin inline asm
	ld.global.ca.f32   %f37,     [%rd12];       
	ld.global.ca.f32   %f38,     [%rd12+4];     
	ld.global.ca.f32   %f39,     [%rd12+8];     
	ld.global.ca.f32   %f40,     [%rd12+12];    
	
	// end inline asm
	add.f32 	%f165, %f164, %f37;
	add.f32 	%f166, %f38, %f165;
	add.f32 	%f167, %f39, %f166;
	add.f32 	%f168, %f40, %f167;
	add.s64 	%rd13, %rd1, 160;
	// begin inline asm
	ld.global.ca.f32   %f41,     [%rd13];       
	ld.global.ca.f32   %f42,     [%rd13+4];     
	ld.global.ca.f32   %f43,     [%rd13+8];     
	ld.global.ca.f32   %f44,     [%rd13+12];    
	
	// end inline asm
	add.f32 	%f169, %f168, %f41;
	add.f32 	%f170, %f42, %f169;
	add.f32 	%f171, %f43, %f170;
	add.f32 	%f172, %f44, %f171;
	add.s64 	%rd14, %rd1, 176;
	// begin inline asm
	ld.global.ca.f32   %f45,     [%rd14];       
	ld.global.ca.f32   %f46,     [%rd14+4];     
	ld.global.ca.f32   %f47,     [%rd14+8];     
	ld.global.ca.f32   %f48,     [%rd14+12];    
	
	// end inline asm
	add.f32 	%f173, %f172, %f45;
	add.f32 	%f174, %f46, %f173;
	add.f32 	%f175, %f47, %f174;
	add.f32 	%f176, %f48, %f175;
	add.s64 	%rd15, %rd1, 192;
	// begin inline asm
	ld.global.ca.f32   %f49,     [%rd15];       
	ld.global.ca.f32   %f50,     [%rd15+4];     
	ld.global.ca.f32   %f51,     [%rd15+8];     
	ld.global.ca.f32   %f52,     [%rd15+12];    
	
	// end inline asm
	add.f32 	%f177, %f176, %f49;
	add.f32 	%f178, %f50, %f177;
	add.f32 	%f179, %f51, %f178;
	add.f32 	%f180, %f52, %f179;
	add.s64 	%rd16, %rd1, 208;
	// begin inline asm
	ld.global.ca.f32   %f53,     [%rd16];       
	ld.global.ca.f32   %f54,     [%rd16+4];     
	ld.global.ca.f32   %f55,     [%rd16+8];     
	ld.global.ca.f32   %f56,     [%rd16+12];    
	
	// end inline asm
	add.f32 	%f181, %f180, %f53;
	add.f32 	%f182, %f54, %f181;
	add.f32 	%f183, %f55, %f182;
	add.f32 	%f184, %f56, %f183;
	add.s64 	%rd17, %rd1, 224;
	// begin inline asm
	ld.global.ca.f32   %f57,     [%rd17];       
	ld.global.ca.f32   %f58,     [%rd17+4];     
	ld.global.ca.f32   %f59,     [%rd17+8];     
	ld.global.ca.f32   %f60,     [%rd17+12];    
	
	// end inline asm
	add.f32 	%f185, %f184, %f57;
	add.f32 	%f186, %f58, %f185;
	add.f32 	%f187, %f59, %f186;
	add.f32 	%f188, %f60, %f187;
	add.s64 	%rd18, %rd1, 240;
	// begin inline asm
	ld.global.ca.f32   %f61,     [%rd18];       
	ld.global.ca.f32   %f62,     [%rd18+4];     
	ld.global.ca.f32   %f63,     [%rd18+8];     
	ld.global.ca.f32   %f64,     [%rd18+12];    
	
	// end inline asm
	add.f32 	%f189, %f188, %f61;
	add.f32 	%f190, %f62, %f189;
	add.f32 	%f191, %f63, %f190;
	add.f32 	%f192, %f64, %f191;
	add.s64 	%rd19, %rd1, 256;
	// begin inline asm
	ld.global.ca.f32   %f65,     [%rd19];       
	ld.global.ca.f32   %f66,     [%rd19+4];     
	ld.global.ca.f32   %f67,     [%rd19+8];     
	ld.global.ca.f32   %f68,     [%rd19+12];    
	
	// end inline asm
	add.f32 	%f193, %f192, %f65;
	add.f32 	%f194, %f66, %f193;
	add.f32 	%f195, %f67, %f194;
	add.f32 	%f196, %f68, %f195;
	add.s64 	%rd20, %rd1, 272;
	// begin inline asm
	ld.global.ca.f32   %f69,     [%rd20];       
	ld.global.ca.f32   %f70,     [%rd20+4];     
	ld.global.ca.f32   %f71,     [%rd20+8];     
	ld.global.ca.f32   %f72,     [%rd20+12];    
	
	// end inline asm
	add.f32 	%f197, %f196, %f69;
	add.f32 	%f198, %f70, %f197;
	add.f32 	%f199, %f71, %f198;
	add.f32 	%f200, %f72, %f199;
	add.s64 	%rd21, %rd1, 288;
	// begin inline asm
	ld.global.ca.f32   %f73,     [%rd21];       
	ld.global.ca.f32   %f74,     [%rd21+4];     
	ld.global.ca.f32   %f75,     [%rd21+8];     
	ld.global.ca.f32   %f76,     [%rd21+12];    
	
	// end inline asm
	add.f32 	%f201, %f200, %f73;
	add.f32 	%f202, %f74, %f201;
	add.f32 	%f203, %f75, %f202;
	add.f32 	%f204, %f76, %f203;
	add.s64 	%rd22, %rd1, 304;
	// begin inline asm
	ld.global.ca.f32   %f77,     [%rd22];       
	ld.global.ca.f32   %f78,     [%rd22+4];     
	ld.global.ca.f32   %f79,     [%rd22+8];     
	ld.global.ca.f32   %f80,     [%rd22+12];    
	
	// end inline asm
	add.f32 	%f205, %f204, %f77;
	add.f32 	%f206, %f78, %f205;
	add.f32 	%f207, %f79, %f206;
	add.f32 	%f208, %f80, %f207;
	add.s64 	%rd23, %rd1, 320;
	// begin inline asm
	ld.global.ca.f32   %f81,     [%rd23];       
	ld.global.ca.f32   %f82,     [%rd23+4];     
	ld.global.ca.f32   %f83,     [%rd23+8];     
	ld.global.ca.f32   %f84,     [%rd23+12];    
	
	// end inline asm
	add.f32 	%f209, %f208, %f81;
	add.f32 	%f210, %f82, %f209;
	add.f32 	%f211, %f83, %f210;
	add.f32 	%f212, %f84, %f211;
	add.s64 	%rd24, %rd1, 336;
	// begin inline asm
	ld.global.ca.f32   %f85,     [%rd24];       
	ld.global.ca.f32   %f86,     [%rd24+4];     
	ld.global.ca.f32   %f87,     [%rd24+8];     
	ld.global.ca.f32   %f88,     [%rd24+12];    
	
	// end inline asm
	add.f32 	%f213, %f212, %f85;
	add.f32 	%f214, %f86, %f213;
	add.f32 	%f215, %f87, %f214;
	add.f32 	%f216, %f88, %f215;
	add.s64 	%rd25, %rd1, 352;
	// begin inline asm
	ld.global.ca.f32   %f89,     [%rd25];       
	ld.global.ca.f32   %f90,     [%rd25+4];     
	ld.global.ca.f32   %f91,     [%rd25+8];     
	ld.global.ca.f32   %f92,     [%rd25+12];    
	
	// end inline asm
	add.f32 	%f217, %f216, %f89;
	add.f32 	%f218, %f90, %f217;
	add.f32 	%f219, %f91, %f218;
	add.f32 	%f220, %f92, %f219;
	add.s64 	%rd26, %rd1, 368;
	// begin inline asm
	ld.global.ca.f32   %f93,     [%rd26];       
	ld.global.ca.f32   %f94,     [%rd26+4];     
	ld.global.ca.f32   %f95,     [%rd26+8];     
	ld.global.ca.f32   %f96,     [%rd26+12];    
	
	// end inline asm
	add.f32 	%f221, %f220, %f93;
	add.f32 	%f222, %f94, %f221;
	add.f32 	%f223, %f95, %f222;
	add.f32 	%f224, %f96, %f223;
	add.s64 	%rd27, %rd1, 384;
	// begin inline asm
	ld.global.ca.f32   %f97,     [%rd27];       
	ld.global.ca.f32   %f98,     [%rd27+4];     
	ld.global.ca.f32   %f99,     [%rd27+8];     
	ld.global.ca.f32   %f100,     [%rd27+12];    
	
	// end inline asm
	add.f32 	%f225, %f224, %f97;
	add.f32 	%f226, %f98, %f225;
	add.f32 	%f227, %f99, %f226;
	add.f32 	%f228, %f100, %f227;
	add.s64 	%rd28, %rd1, 400;
	// begin inline asm
	ld.global.ca.f32   %f101,     [%rd28];       
	ld.global.ca.f32   %f102,     [%rd28+4];     
	ld.global.ca.f32   %f103,     [%rd28+8];     
	ld.global.ca.f32   %f104,     [%rd28+12];    
	
	// end inline asm
	add.f32 	%f229, %f228, %f101;
	add.f32 	%f230, %f102, %f229;
	add.f32 	%f231, %f103, %f230;
	add.f32 	%f232, %f104, %f231;
	add.s64 	%rd29, %rd1, 416;
	// begin inline asm
	ld.global.ca.f32   %f105,     [%rd29];       
	ld.global.ca.f32   %f106,     [%rd29+4];     
	ld.global.ca.f32   %f107,     [%rd29+8];     
	ld.global.ca.f32   %f108,     [%rd29+12];    
	
	// end inline asm
	add.f32 	%f233, %f232, %f105;
	add.f32 	%f234, %f106, %f233;
	add.f32 	%f235, %f107, %f234;
	add.f32 	%f236, %f108, %f235;
	add.s64 	%rd30, %rd1, 432;
	// begin inline asm
	ld.global.ca.f32   %f109,     [%rd30];       
	ld.global.ca.f32   %f110,     [%rd30+4];     
	ld.global.ca.f32   %f111,     [%rd30+8];     
	ld.global.ca.f32   %f112,     [%rd30+12];    
	
	// end inline asm
	add.f32 	%f237, %f236, %f109;
	add.f32 	%f238, %f110, %f237;
	add.f32 	%f239, %f111, %f238;
	add.f32 	%f240, %f112, %f239;
	add.s64 	%rd31, %rd1, 448;
	// begin inline asm
	ld.global.ca.f32   %f113,     [%rd31];       
	ld.global.ca.f32   %f114,     [%rd31+4];     
	ld.global.ca.f32   %f115,     [%rd31+8];     
	ld.global.ca.f32   %f116,     [%rd31+12];    
	
	// end inline asm
	add.f32 	%f241, %f240, %f113;
	add.f32 	%f242, %f114, %f241;
	add.f32 	%f243, %f115, %f242;
	add.f32 	%f244, %f116, %f243;
	add.s64 	%rd32, %rd1, 464;
	// begin inline asm
	ld.global.ca.f32   %f117,     [%rd32];       
	ld.global.ca.f32   %f118,     [%rd32+4];     
	ld.global.ca.f32   %f119,     [%rd32+8];     
	ld.global.ca.f32   %f120,     [%rd32+12];    
	
	// end inline asm
	add.f32 	%f245, %f244, %f117;
	add.f32 	%f246, %f118, %f245;
	add.f32 	%f247, %f119, %f246;
	add.f32 	%f248, %f120, %f247;
	add.s64 	%rd33, %rd1, 480;
	// begin inline asm
	ld.global.ca.f32   %f121,     [%rd33];       
	ld.global.ca.f32   %f122,     [%rd33+4];     
	ld.global.ca.f32   %f123,     [%rd33+8];     
	ld.global.ca.f32   %f124,     [%rd33+12];    
	
	// end inline asm
	add.f32 	%f249, %f248, %f121;
	add.f32 	%f250, %f122, %f249;
	add.f32 	%f251, %f123, %f250;
	add.f32 	%f252, %f124, %f251;
	add.s64 	%rd34, %rd1, 496;
	// begin inline asm
	ld.global.ca.f32   %f125,     [%rd34];       
	ld.global.ca.f32   %f126,     [%rd34+4];     
	ld.global.ca.f32   %f127,     [%rd34+8];     
	ld.global.ca.f32   %f128,     [%rd34+12];    
	
	// end inline asm
	add.f32 	%f253, %f252, %f125;
	add.f32 	%f254, %f126, %f253;
	add.f32 	%f255, %f127, %f254;
	add.f32 	%f256, %f128, %f255;
	mul.wide.u32 	%rd36, %r3, 4;
	add.s64 	%rd37, %rd35, %rd36;
	st.global.f32 	[%rd37], %f256;
$L__BB6_3:
	ret;

}


// ===== COMPILED SASS (sm_100) =====

	.target	sm_100

	.elftype	@"ET_EXEC"


//--------------------- .note.nv.tkinfo           --------------------------
	.section	.note.nv.tkinfo,"",@"SHT_NOTE"
	.sectionflags	@"SHF_NOTE_NV_TKINFO"
	.tkinfo
        /*0018*/ 	.word	0x00000002
        /*0030*/ 	.string	""
        /*0030*/ 	.string	"ptxas"
        /*0030*/ 	.string	"Cuda compilation tools, release 13.0, V13.0.88"
        /*0030*/ 	.string	"Build cuda_13.0.r13.0/compiler.36424714_0"
        /*0030*/ 	.string	"-arch sm_100 -m 64 "



//--------------------- .note.nv.cuinfo           --------------------------
	.section	.note.nv.cuinfo,"",@"SHT_NOTE"
	.sectionflags	@"SHF_NOTE_NV_CUINFO"
        /*0018*/ 	.short	0x0002
        /*001a*/ 	.short	0x0064
        /*001c*/ 	.short	0x0082
	.zero		2


//--------------------- .nv.info                  --------------------------
	.section	.nv.info,"",@"SHT_CUDA_INFO"
	.align	4


	//----- nvinfo : EIATTR_REGCOUNT
	.align		4
        /*0000*/ 	.byte	0x04, 0x2f
        /*0002*/ 	.short	(.L_1 - .L_0)
	.align		4
.L_0:
        /*0004*/ 	.word	index@(_Z13warp_workloadILi0ELi1EEvPfS0_)
        /*0008*/ 	.word	0x0000001f


	//----- nvinfo : EIATTR_FRAME_SIZE
	.align		4
.L_1:
        /*000c*/ 	.byte	0x04, 0x11
        /*000e*/ 	.short	(.L_3 - .L_2)
	.align		4
.L_2:
        /*0010*/ 	.word	index@(_Z13warp_workloadILi0ELi1EEvPfS0_)
        /*0014*/ 	.word	0x00000000


	//----- nvinfo : EIATTR_REGCOUNT
	.align		4
.L_3:
        /*0018*/ 	.byte	0x04, 0x2f
        /*001a*/ 	.short	(.L_5 - .L_4)
	.align		4
.L_4:
        /*001c*/ 	.word	index@(_Z13warp_workloadILi0ELi2EEvPfS0_)
        /*0020*/ 	.word	0x0000001f


	//----- nvinfo : EIATTR_FRAME_SIZE
	.align		4
.L_5:
        /*0024*/ 	.byte	0x04, 0x11
        /*0026*/ 	.short	(.L_7 - .L_6)
	.align		4
.L_6:
        /*0028*/ 	.word	index@(_Z13warp_workloadILi0ELi2EEvPfS0_)
        /*002c*/ 	.word	0x00000000


	//----- nvinfo : EIATTR_REGCOUNT
	.align		4
.L_7:
        /*0030*/ 	.byte	0x04, 0x2f
        /*0032*/ 	.short	(.L_9 - .L_8)
	.align		4
.L_8:
        /*0034*/ 	.word	index@(_Z13warp_workloadILi0ELi3EEvPfS0_)
        /*0038*/ 	.word	0x0000001f


	//----- nvinfo : EIATTR_FRAME_SIZE
	.align		4
.L_9:
        /*003c*/ 	.byte	0x04, 0x11
        /*003e*/ 	.short	(.L_11 - .L_10)
	.align		4
.L_10:
        /*0040*/ 	.word	index@(_Z13warp_workloadILi0ELi3EEvPfS0_)
        /*0044*/ 	.word	0x00000000


	//----- nvinfo : EIATTR_REGCOUNT
	.align		4
.L_11:
        /*0048*/ 	.byte	0x04, 0x2f
        /*004a*/ 	.short	(.L_13 - .L_12)
	.align		4
.L_12:
        /*004c*/ 	.word	index@(_Z13warp_workloadILi0ELi4EEvPfS0_)
        /*0050*/ 	.word	0x0000001f


	//----- nvinfo : EIATTR_FRAME_SIZE
	.align		4
.L_13:
        /*0054*/ 	.byte	0x04, 0x11
        /*0056*/ 	.short	(.L_15 - .L_14)
	.align		4
.L_14:
        /*0058*/ 	.word	index@(_Z13warp_workloadILi0ELi4EEvPfS0_)
        /*005c*/ 	.word	0x00000000


	//----- nvinfo : EIATTR_REGCOUNT
	.align		4
.L_15:
        /*0060*/ 	.byte	0x04, 0x2f
        /*0062*/ 	.short	(.L_17 - .L_16)
	.align		4
.L_16:
        /*0064*/ 	.word	index@(_Z13warp_workloadILi0ELi5EEvPfS0_)
        /*0068*/ 	.word	0x0000001f


	//----- nvinfo : EIATTR_FRAME_SIZE
	.align		4
.L_17:
        /*006c*/ 	.byte	0x04, 0x11
        /*006e*/ 	.short	(.L_19 - .L_18)
	.align		4
.L_18:
        /*0070*/ 	.word	index@(_Z13warp_workloadILi0ELi5EEvPfS0_)
        /*0074*/ 	.word	0x00000000


	//----- nvinfo : EIATTR_REGCOUNT
	.align		4
.L_19:
        /*0078*/ 	.byte	0x04, 0x2f
        /*007a*/ 	.short	(.L_21 - .L_20)
	.align		4
.L_20:
        /*007c*/ 	.word	index@(_Z13warp_workloadILi0ELi6EEvPfS0_)
        /*0080*/ 	.word	0x0000001f


	//----- nvinfo : EIATTR_FRAME_SIZE
	.align		4
.L_21:
        /*0084*/ 	.byte	0x04, 0x11
        /*0086*/ 	.short	(.L_23 - .L_22)
	.align		4
.L_22:
        /*0088*/ 	.word	index@(_Z13warp_workloadILi0ELi6EEvPfS0_)
        /*008c*/ 	.word	0x00000000


	//----- nvinfo : EIATTR_REGCOUNT
	.align		4
.L_23:
        /*0090*/ 	.byte	0x04, 0x2f
        /*0092*/ 	.short	(.L_25 - .L_24)
	.align		4
.L_24:
        /*0094*/ 	.word	index@(_Z13warp_workloadILi0ELi7EEvPfS0_)
        /*0098*/ 	.word	0x0000001f


	//----- nvinfo : EIATTR_FRAME_SIZE
	.align		4
.L_25:
        /*009c*/ 	.byte	0x04, 0x11
        /*009e*/ 	.short	(.L_27 - .L_26)
	.align		4
.L_26:
        /*00a0*/ 	.word	index@(_Z13warp_workloadILi0ELi7EEvPfS0_)
        /*00a4*/ 	.word	0x00000000


	//----- nvinfo : EIATTR_MIN_STACK_SIZE
	.align		4
.L_27:
        /*00a8*/ 	.byte	0x04, 0x12
        /*00aa*/ 	.short	(.L_29 - .L_28)
	.align		4
.L_28:
        /*00ac*/ 	.word	index@(_Z13warp_workloadILi0ELi7EEvPfS0_)
        /*00b0*/ 	.word	0x00000000


	//----- nvinfo : EIATTR_MIN_STACK_SIZE
	.align		4
.L_29:
        /*00b4*/ 	.byte	0x04, 0x12
        /*00b6*/ 	.short	(.L_31 - .L_30)
	.align		4
.L_30:
        /*00b8*/ 	.word	index@(_Z13warp_workloadILi0ELi6EEvPfS0_)
        /*00bc*/ 	.word	0x00000000


	//----- nvinfo : EIATTR_MIN_STACK_SIZE
	.align		4
.L_31:
        /*00c0*/ 	.byte	0x04, 0x12
        /*00c2*/ 	.short	(.L_33 - .L_32)
	.align		4
.L_32:
        /*00c4*/ 	.word	index@(_Z13warp_workloadILi0ELi5EEvPfS0_)
        /*00c8*/ 	.word	0x00000000


	//----- nvinfo : EIATTR_MIN_STACK_SIZE
	.align		4
.L_33:
        /*00cc*/ 	.byte	0x04, 0x12
        /*00ce*/ 	.short	(.L_35 - .L_34)
	.align		4
.L_34:
        /*00d0*/ 	.word	index@(_Z13warp_workloadILi0ELi4EEvPfS0_)
        /*00d4*/ 	.word	0x00000000


	//----- nvinfo : EIATTR_MIN_STACK_SIZE
	.align		4
.L_35:
        /*00d8*/ 	.byte	0x04, 0x12
        /*00da*/ 	.short	(.L_37 - .L_36)
	.align		4
.L_36:
        /*00dc*/ 	.word	index@(_Z13warp_workloadILi0ELi3EEvPfS0_)
        /*00e0*/ 	.word	0x00000000


	//----- nvinfo : EIATTR_MIN_STACK_SIZE
	.align		4
.L_37:
        /*00e4*/ 	.byte	0x04, 0x12
        /*00e6*/ 	.short	(.L_39 - .L_38)
	.align		4
.L_38:
        /*00e8*/ 	.word	index@(_Z13warp_workloadILi0ELi2EEvPfS0_)
        /*00ec*/ 	.word	0x00000000


	//----- nvinfo : EIATTR_MIN_STACK_SIZE
	.align		4
.L_39:
        /*00f0*/ 	.byte	0x04, 0x12
        /*00f2*/ 	.short	(.L_41 - .L_40)
	.align		4
.L_40:
        /*00f4*/ 	.word	index@(_Z13warp_workloadILi0ELi1EEvPfS0_)
        /*00f8*/ 	.word	0x00000000
.L_41:


//--------------------- .nv.compat                --------------------------
	.section	.nv.compat,"",@"SHT_CUDA_COMPAT_INFO"
	.align	4
        /*0000*/ 	.byte	0x02, 0x09, 0x00, 0x00, 0x02, 0x02, 0x01, 0x00, 0x02, 0x05, 0x05, 0x00, 0x03, 0x07, 0x01, 0x01
        /*0010*/ 	.byte	0x02, 0x03, 0x00, 0x00, 0x02, 0x06, 0x01, 0x00, 0x04, 0x0b, 0x08, 0x00, 0x09, 0x00, 0x00, 0x00
        /*0020*/ 	.byte	0x00, 0x00, 0x00, 0x00


//--------------------- .nv.info._Z13warp_workloadILi0ELi7EEvPfS0_ --------------------------
	.section	.nv.info._Z13warp_workloadILi0ELi7EEvPfS0_,"",@"SHT_CUDA_INFO"
	.sectionflags	@""
	.align	4


	//----- nvinfo : EIATTR_CUDA_API_VERSION
	.align		4
        /*0000*/ 	.byte	0x04, 0x37
        /*0002*/ 	.short	(.L_43 - .L_42)
.L_42:
        /*0004*/ 	.word	0x00000082


	//----- nvinfo : EIATTR_KPARAM_INFO
	.align		4
.L_43:
        /*0008*/ 	.byte	0x04, 0x17
        /*000a*/ 	.short	(.L_45 - .L_44)
.L_44:
        /*000c*/ 	.word	0x00000000
        /*0010*/ 	.short	0x0001
        /*0012*/ 	.short	0x0008
        /*0014*/ 	.byte	0x00, 0xf5, 0x21, 0x00


	//----- nvinfo : EIATTR_KPARAM_INFO
	.align		4
.L_45:
        /*0018*/ 	.byte	0x04, 0x17
        /*001a*/ 	.short	(.L_47 - .L_46)
.L_46:
        /*001c*/ 	.word	0x00000000
        /*0020*/ 	.short	0x0000
        /*0022*/ 	.short	0x0000
        /*0024*/ 	.byte	0x00, 0xf5, 0x21, 0x00


	//----- nvinfo : EIATTR_SPARSE_MMA_MASK
	.align		4
.L_47:
        /*0028*/ 	.byte	0x03, 0x50
        /*002a*/ 	.short	0x0000


	//----- nvinfo : EIATTR_MAXREG_COUNT
	.align		4
        /*002c*/ 	.byte	0x03, 0x1b
        /*002e*/ 	.short	0x00ff


	//----- nvinfo : EIATTR_MERCURY_ISA_VERSION
	.align		4
        /*0030*/ 	.byte	0x03, 0x5f
        /*0032*/ 	.short	0x0101


	//----- nvinfo : EIATTR_VRC_CTA_INIT_COUNT
	.align		4
        /*0034*/ 	.byte	0x02, 0x4a
	.zero		1
	.zero		1


	//----- nvinfo : EIATTR_EXIT_INSTR_OFFSETS
	.align		4
        /*0038*/ 	.byte	0x04, 0x1c
        /*003a*/ 	.short	(.L_49 - .L_48)


	//   ....[0]....
.L_48:
        /*003c*/ 	.word	0x00000080


	//   ....[1]....
        /*0040*/ 	.word	0x000010f0


	//----- nvinfo : EIATTR_CBANK_PARAM_SIZE
	.align		4
.L_49:
        /*0044*/ 	.byte	0x03, 0x19
        /*0046*/ 	.short	0x0010


	//----- nvinfo : EIATTR_PARAM_CBANK
	.align		4
        /*0048*/ 	.byte	0x04, 0x0a
        /*004a*/ 	.short	(.L_51 - .L_50)
	.align		4
.L_50:
        /*004c*/ 	.word	index@(.nv.constant0._Z13warp_workloadILi0ELi7EEvPfS0_)
        /*0050*/ 	.short	0x0380
        /*0052*/ 	.short	0x0010


	//----- nvinfo : EIATTR_SW_WAR
	.align		4
.L_51:
        /*0054*/ 	.byte	0x04, 0x36
        /*0056*/ 	.short	(.L_53 - .L_52)
.L_52:
        /*0058*/ 	.word	0x00000008
.L_53:


//--------------------- .nv.info._Z13warp_workloadILi0ELi6EEvPfS0_ --------------------------
	.section	.nv.info._Z13warp_workloadILi0ELi6EEvPfS0_,"",@"SHT_CUDA_INFO"
	.sectionflags	@""
	.align	4


	//----- nvinfo : EIATTR_CUDA_API_VERSION
	.align		4
        /*0000*/ 	.byte	0x04, 0x37
        /*0002*/ 	.short	(.L_55 - .L_54)
.L_54:
        /*0004*/ 	.word	0x00000082


	//----- nvinfo : EIATTR_KPARAM_INFO
	.align		4
.L_55:
        /*0008*/ 	.byte	0x04, 0x17
        /*000a*/ 	.short	(.L_57 - .L_56)
.L_56:
        /*000c*/ 	.word	0x00000000
        /*0010*/ 	.short	0x0001
        /*0012*/ 	.short	0x0008
        /*0014*/ 	.byte	0x00, 0xf5, 0x21, 0x00


	//----- nvinfo : EIATTR_KPARAM_INFO
	.align		4
.L_57:
        /*0018*/ 	.byte	0x04, 0x17
        /*001a*/ 	.short	(.L_59 - .L_58)
.L_58:
        /*001c*/ 	.word	0x00000000
        /*0020*/ 	.short	0x0000
        /*0022*/ 	.short	0x0000
        /*0024*/ 	.byte	0x00, 0xf5, 0x21, 0x00


	//----- nvinfo : EIATTR_SPARSE_MMA_MASK
	.align		4
.L_59:
        /*0028*/ 	.byte	0x03, 0x50
        /*002a*/ 	.short	0x0000


	//----- nvinfo : EIATTR_MAXREG_COUNT
	.align		4
        /*002c*/ 	.byte	0x03, 0x1b
        /*002e*/ 	.short	0x00ff


	//----- nvinfo : EIATTR_MERCURY_ISA_VERSION
	.align		4
        /*0030*/ 	.byte	0x03, 0x5f
        /*0032*/ 	.short	0x0101


	//----- nvinfo : EIATTR_VRC_CTA_INIT_COUNT
	.align		4
        /*0034*/ 	.byte	0x02, 0x4a
	.zero		1
	.zero		1


	//----- nvinfo : EIATTR_EXIT_INSTR_OFFSETS
	.align		4
        /*0038*/ 	.byte	0x04, 0x1c
        /*003a*/ 	.short	(.L_61 - .L_60)


	//   ....[0]....
.L_60:
        /*003c*/ 	.word	0x00000080


	//   ....[1]....
        /*0040*/ 	.word	0x000010f0


	//----- nvinfo : EIATTR_CBANK_PARAM_SIZE
	.align		4
.L_61:
        /*0044*/ 	.byte	0x03, 0x19
        /*0046*/ 	.short	0x0010


	//----- nvinfo : EIATTR_PARAM_CBANK
	.align		4
        /*0048*/ 	.byte	0x04, 0x0a
        /*004a*/ 	.short	(.L_63 - .L_62)
	.align		4
.L_62:
        /*004c*/ 	.word	index@(.nv.constant0._Z13warp_workloadILi0ELi6EEvPfS0_)
        /*0050*/ 	.short	0x0380
        /*0052*/ 	.short	0x0010


	//----- nvinfo : EIATTR_SW_WAR
	.align		4
.L_63:
        /*0054*/ 	.byte	0x04, 0x36
        /*0056*/ 	.short	(.L_65 - .L_64)
.L_64:
        /*0058*/ 	.word	0x00000008
.L_65:


//--------------------- .nv.info._Z13warp_workloadILi0ELi5EEvPfS0_ --------------------------
	.section	.nv.info._Z13warp_workloadILi0ELi5EEvPfS0_,"",@"SHT_CUDA_INFO"
	.sectionflags	@""
	.align	4


	//----- nvinfo : EIATTR_CUDA_API_VERSION
	.align		4
        /*0000*/ 	.byte	0x04, 0x37
        /*0002*/ 	.short	(.L_67 - .L_66)
.L_66:
        /*0004*/ 	.word	0x00000082


	//----- nvinfo : EIATTR_KPARAM_INFO
	.align		4
.L_67:
        /*0008*/ 	.byte	0x04, 0x17
        /*000a*/ 	.short	(.L_69 - .L_68)
.L_68:
        /*000c*/ 	.word	0x00000000
        /*0010*/ 	.short	0x0001
        /*0012*/ 	.short	0x0008
        /*0014*/ 	.byte	0x00, 0xf5, 0x21, 0x00


	//----- nvinfo : EIATTR_KPARAM_INFO
	.align		4
.L_69:
        /*0018*/ 	.byte	0x04, 0x17
        /*001a*/ 	.short	(.L_71 - .L_70)
.L_70:
        /*001c*/ 	.word	0x00000000
        /*0020*/ 	.short	0x0000
        /*0022*/ 	.short	0x0000
        /*0024*/ 	.byte	0x00, 0xf5, 0x21, 0x00


	//----- nvinfo : EIATTR_SPARSE_MMA_MASK
	.align		4
.L_71:
        /*0028*/ 	.byte	0x03, 0x50
        /*002a*/ 	.short	0x0000


	//----- nvinfo : EIATTR_MAXREG_COUNT
	.align		4
        /*002c*/ 	.byte	0x03, 0x1b
        /*002e*/ 	.short	0x00ff


	//----- nvinfo : EIATTR_MERCURY_ISA_VERSION
	.align		4
        /*0030*/ 	.byte	0x03, 0x5f
        /*0032*/ 	.short	0x0101


	//----- nvinfo : EIATTR_VRC_CTA_INIT_COUNT
	.align		4
        /*0034*/ 	.byte	0x02, 0x4a
	.zero		1
	.zero		1


	//----- nvinfo : EIATTR_EXIT_INSTR_OFFSETS
	.align		4
        /*0038*/ 	.byte	0x04, 0x1c
        /*003a*/ 	.short	(.L_73 - .L_72)


	//   ....[0]....
.L_72:
        /*003c*/ 	.word	0x00000080


	//   ....[1]....
        /*0040*/ 	.word	0x000010f0


	//----- nvinfo : EIATTR_CBANK_PARAM_SIZE
	.align		4
.L_73:
        /*0044*/ 	.byte	0x03, 0x19
        /*0046*/ 	.short	0x0010


	//----- nvinfo : EIATTR_PARAM_CBANK
	.align		4
        /*0048*/ 	.byte	0x04, 0x0a
        /*004a*/ 	.short	(.L_75 - .L_74)
	.align		4
.L_74:
        /*004c*/ 	.word	index@(.nv.constant0._Z13warp_workloadILi0ELi5EEvPfS0_)
        /*0050*/ 	.short	0x0380
        /*0052*/ 	.short	0x0010


	//----- nvinfo : EIATTR_SW_WAR
	.align		4
.L_75:
        /*0054*/ 	.byte	0x04, 0x36
        /*0056*/ 	.short	(.L_77 - .L_76)
.L_76:
        /*0058*/ 	.word	0x00000008
.L_77:


//--------------------- .nv.info._Z13warp_workloadILi0ELi4EEvPfS0_ --------------------------
	.section	.nv.info._Z13warp_workloadILi0ELi4EEvPfS0_,"",@"SHT_CUDA_INFO"
	.sectionflags	@""
	.align	4


	//----- nvinfo : EIATTR_CUDA_API_VERSION
	.align		4
        /*0000*/ 	.byte	0x04, 0x37
        /*0002*/ 	.short	(.L_79 - .L_78)
.L_78:
        /*0004*/ 	.word	0x00000082


	//----- nvinfo : EIATTR_KPARAM_INFO
	.align		4
.L_79:
        /*0008*/ 	.byte	0x04, 0x17
        /*000a*/ 	.short	(.L_81 - .L_80)
.L_80:
        /*000c*/ 	.word	0x00000000
        /*0010*/ 	.short	0x0001
        /*0012*/ 	.short	0x0008
        /*0014*/ 	.byte	0x00, 0xf5, 0x21, 0x00


	//----- nvinfo : EIATTR_KPARAM_INFO
	.align		4
.L_81:
        /*0018*/ 	.byte	0x04, 0x17
        /*001a*/ 	.short	(.L_83 - .L_82)
.L_82:
        /*001c*/ 	.word	0x00000000
        /*0020*/ 	.short	0x0000
        /*0022*/ 	.short	0x0000
        /*0024*/ 	.byte	0x00, 0xf5, 0x21, 0x00


	//----- nvinfo : EIATTR_SPARSE_MMA_MASK
	.align		4
.L_83:
        /*0028*/ 	.byte	0x03, 0x50
        /*002a*/ 	.short	0x0000


	//----- nvinfo : EIATTR_MAXREG_COUNT
	.align		4
        /*002c*/ 	.byte	0x03, 0x1b
        /*002e*/ 	.short	0x00ff


	//----- nvinfo : EIATTR_MERCURY_ISA_VERSION
	.align		4
        /*0030*/ 	.byte	0x03, 0x5f
        /*0032*/ 	.short	0x0101


	//----- nvinfo : EIATTR_VRC_CTA_INIT_COUNT
	.align		4
        /*0034*/ 	.byte	0x02, 0x4a
	.zero		1
	.zero		1


	//----- nvinfo : EIATTR_EXIT_INSTR_OFFSETS
	.align		4
        /*0038*/ 	.byte	0x04, 0x1c
        /*003a*/ 	.short	(.L_85 - .L_84)


	//   ....[0]....
.L_84:
        /*003c*/ 	.word	0x00000060


	//   ....[1]....
        /*0040*/ 	.word	0x000010e0


	//----- nvinfo : EIATTR_CBANK_PARAM_SIZE
	.align		4
.L_85:
        /*0044*/ 	.byte	0x03, 0x19
        /*0046*/ 	.short	0x0010


	//----- nvinfo : EIATTR_PARAM_CBANK
	.align		4
        /*0048*/ 	.byte	0x04, 0x0a
        /*004a*/ 	.short	(.L_87 - .L_86)
	.align		4
.L_86:
        /*004c*/ 	.word	index@(.nv.constant0._Z13warp_workloadILi0ELi4EEvPfS0_)
        /*0050*/ 	.short	0x0380
        /*0052*/ 	.short	0x0010


	//----- nvinfo : EIATTR_SW_WAR
	.align		4
.L_87:
        /*0054*/ 	.byte	0x04, 0x36
        /*0056*/ 	.short	(.L_89 - .L_88)
.L_88:
        /*0058*/ 	.word	0x00000008
.L_89:


//--------------------- .nv.info._Z13warp_workloadILi0ELi3EEvPfS0_ --------------------------
	.section	.nv.info._Z13warp_workloadILi0ELi3EEvPfS0_,"",@"SHT_CUDA_INFO"
	.sectionflags	@""
	.align	4


	//----- nvinfo : EIATTR_CUDA_API_VERSION
	.align		4
        /*0000*/ 	.byte	0x04, 0x37
        /*0002*/ 	.short	(.L_91 - .L_90)
.L_90:
        /*0004*/ 	.word	0x00000082


	//----- nvinfo : EIATTR_KPARAM_INFO
	.align		4
.L_91:
        /*0008*/ 	.byte	0x04, 0x17
        /*000a*/ 	.short	(.L_93 - .L_92)
.L_92:
        /*000c*/ 	.word	0x00000000
        /*0010*/ 	.short	0x0001
        /*0012*/ 	.short	0x0008
        /*0014*/ 	.byte	0x00, 0xf5, 0x21, 0x00


	//----- nvinfo : EIATTR_KPARAM_INFO
	.align		4
.L_93:
        /*0018*/ 	.byte	0x04, 0x17
        /*001a*/ 	.short	(.L_95 - .L_94)
.L_94:
        /*001c*/ 	.word	0x00000000
        /*0020*/ 	.short	0x0000
        /*0022*/ 	.short	0x0000
        /*0024*/ 	.byte	0x00, 0xf5, 0x21, 0x00


	//----- nvinfo : EIATTR_SPARSE_MMA_MASK
	.align		4
.L_95:
        /*0028*/ 	.byte	0x03, 0x50
        /*002a*/ 	.short	0x0000


	//----- nvinfo : EIATTR_MAXREG_COUNT
	.align		4
        /*002c*/ 	.byte	0x03, 0x1b
        /*002e*/ 	.short	0x00ff


	//----- nvinfo : EIATTR_MERCURY_ISA_VERSION
	.align		4
        /*0030*/ 	.byte	0x03, 0x5f
        /*0032*/ 	.short	0x0101


	//----- nvinfo : EIATTR_VRC_CTA_INIT_COUNT
	.align		4
        /*0034*/ 	.byte	0x02, 0x4a
	.zero		1
	.zero		1


	//----- nvinfo : EIATTR_EXIT_INSTR_OFFSETS
	.align		4
        /*0038*/ 	.byte	0x04, 0x1c
        /*003a*/ 	.short	(.L_97 - .L_96)


	//   ....[0]....
.L_96:
        /*003c*/ 	.word	0x00000080


	//   ....[1]....
        /*0040*/ 	.word	0x000010f0


	//----- nvinfo : EIATTR_CBANK_PARAM_SIZE
	.align		4
.L_97:
        /*0044*/ 	.byte	0x03, 0x19
        /*0046*/ 	.short	0x0010


	//----- nvinfo : EIATTR_PARAM_CBANK
	.align		4
        /*0048*/ 	.byte	0x04, 0x0a
        /*004a*/ 	.short	(.L_99 - .L_98)
	.align		4
.L_98:
        /*004c*/ 	.word	index@(.nv.constant0._Z13warp_workloadILi0ELi3EEvPfS0_)
        /*0050*/ 	.short	0x0380
        /*0052*/ 	.short	0x0010


	//----- nvinfo : EIATTR_SW_WAR
	.align		4
.L_99:
        /*0054*/ 	.byte	0x04, 0x36
        /*0056*/ 	.short	(.L_101 - .L_100)
.L_100:
        /*0058*/ 	.word	0x00000008
.L_101:


//--------------------- .nv.info._Z13warp_workloadILi0ELi2EEvPfS0_ --------------------------
	.section	.nv.info._Z13warp_workloadILi0ELi2EEvPfS0_,"",@"SHT_CUDA_INFO"
	.sectionflags	@""
	.align	4


	//----- nvinfo : EIATTR_CUDA_API_VERSION
	.align		4
        /*0000*/ 	.byte	0x04, 0x37
        /*0002*/ 	.short	(.L_103 - .L_102)
.L_102:
        /*0004*/ 	.word	0x00000082


	//----- nvinfo : EIATTR_KPARAM_INFO
	.align		4
.L_103:
        /*0008*/ 	.byte	0x04, 0x17
        /*000a*/ 	.short	(.L_105 - .L_104)
.L_104:
        /*000c*/ 	.word	0x00000000
        /*0010*/ 	.short	0x0001
        /*0012*/ 	.short	0x0008
        /*0014*/ 	.byte	0x00, 0xf5, 0x21, 0x00


	//----- nvinfo : EIATTR_KPARAM_INFO
	.align		4
.L_105:
        /*0018*/ 	.byte	0x04, 0x17
        /*001a*/ 	.short	(.L_107 - .L_106)
.L_106:
        /*001c*/ 	.word	0x00000000
        /*0020*/ 	.short	0x0000
        /*0022*/ 	.short	0x0000
        /*0024*/ 	.byte	0x00, 0xf5, 0x21, 0x00


	//----- nvinfo : EIATTR_SPARSE_MMA_MASK
	.align		4
.L_107:
        /*0028*/ 	.byte	0x03, 0x50
        /*002a*/ 	.short	0x0000


	//----- nvinfo : EIATTR_MAXREG_COUNT
	.align		4
        /*002c*/ 	.byte	0x03, 0x1b
        /*002e*/ 	.short	0x00ff


	//----- nvinfo : EIATTR_MERCURY_ISA_VERSION
	.align		4
        /*0030*/ 	.byte	0x03, 0x5f
        /*0032*/ 	.short	0x0101


	//----- nvinfo : EIATTR_VRC_CTA_INIT_COUNT
	.align		4
        /*0034*/ 	.byte	0x02, 0x4a
	.zero		1
	.zero		1


	//----- nvinfo : EIATTR_EXIT_INSTR_OFFSETS
	.align		4
        /*0038*/ 	.byte	0x04, 0x1c
        /*003a*/ 	.short	(.L_109 - .L_108)


	//   ....[0]....
.L_108:
        /*003c*/ 	.word	0x00000060


	//   ....[1]....
        /*0040*/ 	.word	0x000010e0


	//----- nvinfo : EIATTR_CBANK_PARAM_SIZE
	.align		4
.L_109:
        /*0044*/ 	.byte	0x03, 0x19
        /*0046*/ 	.short	0x0010


	//----- nvinfo : EIATTR_PARAM_CBANK
	.align		4
        /*0048*/ 	.byte	0x04, 0x0a
        /*004a*/ 	.short	(.L_111 - .L_110)
	.align		4
.L_110:
        /*004c*/ 	.word	index@(.nv.constant0._Z13warp_workloadILi0ELi2EEvPfS0_)
        /*0050*/ 	.short	0x0380
        /*0052*/ 	.short	0x0010


	//----- nvinfo : EIATTR_SW_WAR
	.align		4
.L_111:
        /*0054*/ 	.byte	0x04, 0x36
        /*0056*/ 	.short	(.L_113 - .L_112)
.L_112:
        /*0058*/ 	.word	0x00000008
.L_113:


//--------------------- .nv.info._Z13warp_workloadILi0ELi1EEvPfS0_ --------------------------
	.section	.nv.info._Z13warp_workloadILi0ELi1EEvPfS0_,"",@"SHT_CUDA_INFO"
	.sectionflags	@""
	.align	4


	//----- nvinfo : EIATTR_CUDA_API_VERSION
	.align		4
        /*0000*/ 	.byte	0x04, 0x37
        /*0002*/ 	.short	(.L_115 - .L_114)
.L_114:
        /*0004*/ 	.word	0x00000082


	//----- nvinfo : EIATTR_KPARAM_INFO
	.align		4
.L_115:
        /*0008*/ 	.byte	0x04, 0x17
        /*000a*/ 	.short	(.L_117 - .L_116)
.L_116:
        /*000c*/ 	.word	0x00000000
        /*0010*/ 	.short	0x0001
        /*0012*/ 	.short	0x0008
        /*0014*/ 	.byte	0x00, 0xf5, 0x21, 0x00


	//----- nvinfo : EIATTR_KPARAM_INFO
	.align		4
.L_117:
        /*0018*/ 	.byte	0x04, 0x17
        /*001a*/ 	.short	(.L_119 - .L_118)
.L_118:
        /*001c*/ 	.word	0x00000000
        /*0020*/ 	.short	0x0000
        /*0022*/ 	.short	0x0000
        /*0024*/ 	.byte	0x00, 0xf5, 0x21, 0x00


	//----- nvinfo : EIATTR_SPARSE_MMA_MASK
	.align		4
.L_119:
        /*0028*/ 	.byte	0x03, 0x50
        /*002a*/ 	.short	0x0000


	//----- nvinfo : EIATTR_MAXREG_COUNT
	.align		4
        /*002c*/ 	.byte	0x03, 0x1b
        /*002e*/ 	.short	0x00ff


	//----- nvinfo : EIATTR_MERCURY_ISA_VERSION
	.align		4
        /*0030*/ 	.byte	0x03, 0x5f
        /*0032*/ 	.short	0x0101


	//----- nvinfo : EIATTR_VRC_CTA_INIT_COUNT
	.align		4
        /*0034*/ 	.byte	0x02, 0x4a
	.zero		1
	.zero		1


	//----- nvinfo : EIATTR_EXIT_INSTR_OFFSETS
	.align		4
        /*0038*/ 	.byte	0x04, 0x1c
        /*003a*/ 	.short	(.L_121 - .L_120)


	//   ....[0]....
.L_120:
        /*003c*/ 	.word	0x00000050


	//   ....[1]....
        /*0040*/ 	.word	0x000010d0


	//----- nvinfo : EIATTR_CBANK_PARAM_SIZE
	.align		4
.L_121:
        /*0044*/ 	.byte	0x03, 0x19
        /*0046*/ 	.short	0x0010


	//----- nvinfo : EIATTR_PARAM_CBANK
	.align		4
        /*0048*/ 	.byte	0x04, 0x0a
        /*004a*/ 	.short	(.L_123 - .L_122)
	.align		4
.L_122:
        /*004c*/ 	.word	index@(.nv.constant0._Z13warp_workloadILi0ELi1EEvPfS0_)
        /*0050*/ 	.short	0x0380
        /*0052*/ 	.short	0x0010


	//----- nvinfo : EIATTR_SW_WAR
	.align		4
.L_123:
        /*0054*/ 	.byte	0x04, 0x36
        /*0056*/ 	.short	(.L_125 - .L_124)
.L_124:
        /*0058*/ 	.word	0x00000008
.L_125:


//--------------------- .nv.callgraph             --------------------------
	.section	.nv.callgraph,"",@"SHT_CUDA_CALLGRAPH"
	.align	4
	.sectionentsize	8
	.align		4
        /*0000*/ 	.word	0x00000000
	.align		4
        /*0004*/ 	.word	0xffffffff
	.align		4
        /*0008*/ 	.word	0x00000000
	.align		4
        /*000c*/ 	.word	0xfffffffe
	.align		4
        /*0010*/ 	.word	0x00000000
	.align		4
        /*0014*/ 	.word	0xfffffffd
	.align		4
        /*0018*/ 	.word	0x00000000
	.align		4
        /*001c*/ 	.word	0xfffffffc


//--------------------- .text._Z13warp_workloadILi0ELi7EEvPfS0_ --------------------------
	.section	.text._Z13warp_workloadILi0ELi7EEvPfS0_,"ax",@progbits
	.align	128
        .global         _Z13warp_workloadILi0ELi7EEvPfS0_
        .type           _Z13warp_workloadILi0ELi7EEvPfS0_,@function
        .size           _Z13warp_workloadILi0ELi7EEvPfS0_,(.L_x_11 - _Z13warp_workloadILi0ELi7EEvPfS0_)
        .other          _Z13warp_workloadILi0ELi7EEvPfS0_,@"STO_CUDA_ENTRY STV_DEFAULT"
_Z13warp_workloadILi0ELi7EEvPfS0_:
.text._Z13warp_workloadILi0ELi7EEvPfS0_:
[----:B------:R-:W-:Y:S01]  /*0000*/  LDC R1, c[0x0][0x37c] ;  /* 0x0000df00ff017b82 */ /* 0x000fe20000000800 */
[----:B------:R-:W0:Y:S02]  /*0010*/  S2R R0, SR_VIRTID ;  /* 0x0000000000007919 */ /* 0x000e240000000300 */
[----:B0-----:R-:W-:-:S04]  /*0020*/  SHF.R.U32.HI R0, RZ, 0x8, R0 ;  /* 0x00000008ff007819 */ /* 0x001fc80000011600 */
[----:B------:R-:W-:Y:S01]  /*0030*/  SGXT.U32 R0, R0, 0x7 ;  /* 0x000000070000781a */ /* 0x000fe20000000000 */
[----:B------:R-:W0:Y:S03]  /*0040*/  LDCU.64 UR4, c[0x0][0x358] ;  /* 0x00006b00ff0477ac */ /* 0x000e260008000a00 */
[----:B------:R-:W-:-:S13]  /*0050*/  ISETP.NE.AND P0, PT, R0, 0x7, PT ;  /* 0x000000070000780c */ /* 0x000fda0003f05270 */
[----:B------:R-:W-:Y:S05]  /*0060*/  @!P0 BRA `(.L_x_0) ;  /* 0x0000000000088947 */ /* 0x000fea0003800000 */
[----:B------:R-:W-:-:S13]  /*0070*/  ISETP.NE.AND P0, PT, R0, RZ, PT ;  /* 0x000000ff0000720c */ /* 0x000fda0003f05270 */
[----:B0-----:R-:W-:Y:S05]  /*0080*/  @P0 EXIT ;  /* 0x000000000000094d */ /* 0x001fea0003800000 */
.L_x_0:
[----:B------:R-:W0:Y:S08]  /*0090*/  LDC.64 R10, c[0x0][0x380] ;  /* 0x0000e000ff0a7b82 */ /* 0x000e300000000a00 */
[----:B------:R-:W1:Y:S01]  /*00a0*/  LDC.64 R2, c[0x0][0x380] ;  /* 0x0000e000ff027b82 */ /* 0x000e620000000a00 */
[----:B0-----:R-:W2:Y:S04]  /*00b0*/  LDG.E.STRONG.SM R12, desc[UR4][R10.64] ;  /* 0x000000040a0c7981 */ /* 0x001ea8000c1eb900 */
[----:B------:R-:W3:Y:S04]  /*00c0*/  LDG.E.STRONG.SM R26, desc[UR4][R10.64+0x4] ;  /* 0x000004040a1a7981 */ /* 0x000ee8000c1eb900 */
[----:B------:R-:W4:Y:S04]  /*00d0*/  LDG.E.STRONG.SM R8, desc[UR4][R10.64+0x8] ;  /* 0x000008040a087981 */ /* 0x000f28000c1eb900 */
[----:B------:R2:W5:Y:S04]  /*00e0*/  LDG.E.STRONG.SM R9, desc[UR4][R10.64+0xc] ;  /* 0x00000c040a097981 */ /* 0x000568000c1eb900 */
[----:B-1----:R-:W5:Y:S04]  /*00f0*/  LDG.E.STRONG.SM R7, desc[UR4][R2.64+0x10] ;  /* 0x0000100402077981 */ /* 0x002f68000c1eb900 */
[----:B------:R-:W5:Y:S04]  /*0100*/  LDG.E.STRONG.SM R6, desc[UR4][R2.64+0x14] ;  /* 0x0000140402067981 */ /* 0x000f68000c1eb900 */
        /* <DEDUP_REMOVED lines=16> */
[----:B------:R-:W5:Y:S01]  /*0210*/  LDG.E.STRONG.SM R10, desc[UR4][R2.64+0x60] ;  /* 0x00006004020a7981 */ /* 0x000f62000c1eb900 */
[----:B--2---:R-:W-:-:S03]  /*0220*/  FADD R11, RZ, R12 ;  /* 0x0000000cff0b7221 */ /* 0x004fc60000000000 */
[----:B------:R-:W2:Y:S01]  /*0230*/  LDG.E.STRONG.SM R12, desc[UR4][R2.64+0x58] ;  /* 0x00005804020c7981 */ /* 0x000ea2000c1eb900 */
[----:B---3--:R-:W-:-:S03]  /*0240*/  FADD R27, R26, R11 ;  /* 0x0000000b1a1b7221 */ /* 0x008fc60000000000 */
[----:B------:R-:W3:Y:S01]  /*0250*/  LDG.E.STRONG.SM R11, desc[UR4][R2.64+0x5c] ;  /* 0x00005c04020b7981 */ /* 0x000ee2000c1eb900 */
[----:B----4-:R-:W-:-:S04]  /*0260*/  FADD R8, R8, R27 ;  /* 0x0000001b08087221 */ /* 0x010fc80000000000 */
[----:B-----5:R-:W-:Y:S02]  /*0270*/  FADD R26, R9, R8 ;  /* 0x00000008091a7221 */ /* 0x020fe40000000000 */
[----:B------:R-:W4:Y:S04]  /*0280*/  LDG.E.STRONG.SM R9, desc[UR4][R2.64+0x64] ;  /* 0x0000640402097981 */ /* 0x000f28000c1eb900 */
[----:B------:R-:W5:Y:S01]  /*0290*/  LDG.E.STRONG.SM R8, desc[UR4][R2.64+0x68] ;  /* 0x0000680402087981 */ /* 0x000f62000c1eb900 */
[----:B------:R-:W-:-:S03]  /*02a0*/  FADD R27, R26, R7 ;  /* 0x000000071a1b7221 */ /* 0x000fc60000000000 */
        /* <DEDUP_REMOVED lines=35> */
[----:B--2---:R-:W-:-:S03]  /*04e0*/  FADD R26, R12, R27 ;  /* 0x0000001b0c1a7221 */ /* 0x004fc60000000000 */
[----:B------:R-:W2:Y:S01]  /*04f0*/  LDG.E.STRONG.SM R12, desc[UR4][R2.64+0xb4] ;  /* 0x0000b404020c7981 */ /* 0x000ea2000c1eb900 */
[----:B---3--:R-:W-:-:S03]  /*0500*/  FADD R27, R11, R26 ;  /* 0x0000001a0b1b7221 */ /* 0x008fc60000000000 */
[----:B------:R-:W3:Y:S01]  /*0510*/  LDG.E.STRONG.SM R11, desc[UR4][R2.64+0xb8] ;  /* 0x0000b804020b7981 */ /* 0x000ee2000c1eb900 */
[----:B------:R-:W-:-:S03]  /*0520*/  FADD R26, R27, R10 ;  /* 0x0000000a1b1a7221 */ /* 0x000fc60000000000 */
[----:B------:R-:W3:Y:S01]  /*0530*/  LDG.E.STRONG.SM R10, desc[UR4][R2.64+0xbc] ;  /* 0x0000bc04020a7981 */ /* 0x000ee2000c1eb900 */
[----:B----4-:R-:W-:-:S03]  /*0540*/  FADD R27, R9, R26 ;  /* 0x0000001a091b7221 */ /* 0x010fc60000000000 */
[----:B------:R-:W4:Y:S01]  /*0550*/  LDG.E.STRONG.SM R9, desc[UR4][R2.64+0xc0] ;  /* 0x0000c00402097981 */ /* 0x000f22000c1eb900 */
[----:B-----5:R-:W-:-:S03]  /*0560*/  FADD R26, R8, R27 ;  /* 0x0000001b081a7221 */ /* 0x020fc60000000000 */
        /* <DEDUP_REMOVED lines=152> */
[----:B------:R-:W5:Y:S04]  /*0ef0*/  LDG.E.STRONG.SM R21, desc[UR4][R2.64+0x1f4] ;  /* 0x0001f40402157981 */ /* 0x000f68000c1eb900 */
[----:B------:R-:W5:Y:S01]  /*0f00*/  LDG.E.STRONG.SM R26, desc[UR4][R2.64+0x1f8] ;  /* 0x0001f804021a7981 */ /* 0x000f62000c1eb900 */
[----:B------:R-:W-:-:S03]  /*0f10*/  FADD R28, R20, R27 ;  /* 0x0000001b141c7221 */ /* 0x000fc60000000000 */
[----:B------:R0:W5:Y:S01]  /*0f20*/  LDG.E.STRONG.SM R20, desc[UR4][R2.64+0x1fc] ;  /* 0x0001fc0402147981 */ /* 0x000162000c1eb900 */
[----:B------:R-:W-:-:S04]  /*0f30*/  FADD R5, R28, R5 ;  /* 0x000000051c057221 */ /* 0x000fc80000000000 */
[----:B------:R-:W-:-:S04]  /*0f40*/  FADD R5, R4, R5 ;  /* 0x0000000504057221 */ /* 0x000fc80000000000 */
[----:B------:R-:W-:Y:S01]  /*0f50*/  FADD R0, R0, R5 ;  /* 0x0000000500007221 */ /* 0x000fe20000000000 */
[----:B0-----:R-:W0:Y:S03]  /*0f60*/  LDC.64 R2, c[0x0][0x388] ;  /* 0x0000e200ff027b82 */ /* 0x001e260000000a00 */
[----:B------:R-:W-:-:S04]  /*0f70*/  FADD R19, R19, R0 ;  /* 0x0000000013137221 */ /* 0x000fc80000000000 */
[----:B------:R-:W-:-:S04]  /*0f80*/  FADD R18, R19, R18 ;  /* 0x0000001213127221 */ /* 0x000fc80000000000 */
[----:B------:R-:W-:-:S04]  /*0f90*/  FADD R17, R17, R18 ;  /* 0x0000001211117221 */ /* 0x000fc80000000000 */
[----:B------:R-:W-:-:S04]  /*0fa0*/  FADD R16, R16, R17 ;  /* 0x0000001110107221 */ /* 0x000fc80000000000 */
[----:B------:R-:W-:-:S04]  /*0fb0*/  FADD R15, R15, R16 ;  /* 0x000000100f0f7221 */ /* 0x000fc80000000000 */
[----:B------:R-:W-:-:S04]  /*0fc0*/  FADD R14, R15, R14 ;  /* 0x0000000e0f0e7221 */ /* 0x000fc80000000000 */
[----:B------:R-:W-:Y:S01]  /*0fd0*/  FADD R13, R13, R14 ;  /* 0x0000000e0d0d7221 */ /* 0x000fe20000000000 */
[----:B------:R-:W0:Y:S02]  /*0fe0*/  S2R R5, SR_TID.X ;  /* 0x0000000000057919 */ /* 0x000e240000002100 */
[----:B0-----:R-:W-:-:S04]  /*0ff0*/  IMAD.WIDE.U32 R2, R5, 0x4, R2 ;  /* 0x0000000405027825 */ /* 0x001fc800078e0002 */
[----:B--2---:R-:W-:-:S04]  /*1000*/  FADD R12, R12, R13 ;  /* 0x0000000d0c0c7221 */ /* 0x004fc80000000000 */
[----:B---3--:R-:W-:-:S04]  /*1010*/  FADD R11, R11, R12 ;  /* 0x0000000c0b0b7221 */ /* 0x008fc80000000000 */
[----:B------:R-:W-:-:S04]  /*1020*/  FADD R10, R11, R10 ;  /* 0x0000000a0b0a7221 */ /* 0x000fc80000000000 */
[----:B----4-:R-:W-:-:S04]  /*1030*/  FADD R9, R9, R10 ;  /* 0x0000000a09097221 */ /* 0x010fc80000000000 */
[----:B-----5:R-:W-:-:S04]  /*1040*/  FADD R8, R8, R9 ;  /* 0x0000000908087221 */ /* 0x020fc80000000000 */
[----:B------:R-:W-:-:S04]  /*1050*/  FADD R7, R7, R8 ;  /* 0x0000000807077221 */ /* 0x000fc80000000000 */
[----:B------:R-:W-:-:S04]  /*1060*/  FADD R6, R7, R6 ;  /* 0x0000000607067221 */ /* 0x000fc80000000000 */
[----:B------:R-:W-:-:S04]  /*1070*/  FADD R25, R25, R6 ;  /* 0x0000000619197221 */ /* 0x000fc80000000000 */
[----:B------:R-:W-:-:S04]  /*1080*/  FADD R24, R24, R25 ;  /* 0x0000001918187221 */ /* 0x000fc80000000000 */
[----:B------:R-:W-:-:S04]  /*1090*/  FADD R23, R23, R24 ;  /* 0x0000001817177221 */ /* 0x000fc80000000000 */
[----:B------:R-:W-:-:S04]  /*10a0*/  FADD R22, R23, R22 ;  /* 0x0000001617167221 */ /* 0x000fc80000000000 */
[----:B------:R-:W-:-:S04]  /*10b0*/  FADD R21, R21, R22 ;  /* 0x0000001615157221 */ /* 0x000fc80000000000 */
[----:B------:R-:W-:-:S04]  /*10c0*/  FADD R21, R26, R21 ;  /* 0x000000151a157221 */ /* 0x000fc80000000000 */
[----:B------:R-:W-:-:S05]  /*10d0*/  FADD R21, R20, R21 ;  /* 0x0000001514157221 */ /* 0x000fca0000000000 */
[----:B------:R-:W-:Y:S01]  /*10e0*/  STG.E desc[UR4][R2.64], R21 ;  /* 0x0000001502007986 */ /* 0x000fe2000c101904 */
[----:B------:R-:W-:Y:S05]  /*10f0*/  EXIT ;  /* 0x000000000000794d */ /* 0x000fea0003800000 */
.L_x_1:
[----:B------:R-:W-:-:S00]  /*1100*/  BRA `(.L_x_1) ;  /* 0xfffffffc00fc7947 */ /* 0x000fc0000383ffff */
[----:B------:R-:W-:-:S00]  /*1110*/  NOP ;  /* 0x0000000000007918 */ /* 0x000fc00000000000 */
        /* <DEDUP_REMOVED lines=14> */
.L_x_11:


//--------------------- .text._Z13warp_workloadILi0ELi6EEvPfS0_ --------------------------
	.section	.text._Z13warp_workloadILi0ELi6EEvPfS0_,"ax",@progbits
	.align	128
        .global         _Z13warp_workloadILi0ELi6EEvPfS0_
        .type           _Z13warp_workloadILi0ELi6EEvPfS0_,@function
        .size           _Z13warp_workloadILi0ELi6EEvPfS0_,(.L_x_12 - _Z13warp_workloadILi0ELi6EEvPfS0_)
        .other          _Z13warp_workloadILi0ELi6EEvPfS0_,@"STO_CUDA_ENTRY STV_DEFAULT"
_Z13warp_workloadILi0ELi6EEvPfS0_:
.text._Z13warp_workloadILi0ELi6EEvPfS0_:
        /* <DEDUP_REMOVED lines=9> */
.L_x_2:
        /* <DEDUP_REMOVED lines=263> */
.L_x_3:
        /* <DEDUP_REMOVED lines=16> */
.L_x_12:


//--------------------- .text._Z13warp_workloadILi0ELi5EEvPfS0_ --------------------------
	.section	.text._Z13warp_workloadILi0ELi5EEvPfS0_,"ax",@progbits
	.align	128
        .global         _Z13warp_workloadILi0ELi5EEvPfS0_
        .type           _Z13warp_workloadILi0ELi5EEvPfS0_,@function
        .size           _Z13warp_workloadILi0ELi5EEvPfS0_,(.L_x_13 - _Z13warp_workloadILi0ELi5EEvPfS0_)
        .other          _Z13warp_workloadILi0ELi5EEvPfS0_,@"STO_CUDA_ENTRY STV_DEFAULT"
_Z13warp_workloadILi0ELi5EEvPfS0_:
.text._Z13warp_workloadILi0ELi5EEvPfS0_:
        /* <DEDUP_REMOVED lines=9> */
.L_x_4:
        /* <DEDUP_REMOVED lines=263> */
.L_x_5:
        /* <DEDUP_REMOVED lines=16> */
.L_x_13:


//--------------------- .text._Z13warp_workloadILi0ELi4EEvPfS0_ --------------------------
	.section	.text._Z13warp_workloadILi0ELi4EEvPfS0_,"ax",@progbits
	.align	128
        .global         _Z13warp_workloadILi0ELi4EEvPfS0_
        .type           _Z13warp_workloadILi0ELi4EEvPfS0_,@function
        .size           _Z13warp_workloadILi0ELi4EEvPfS0_,(.L_x_14 - _Z13warp_workloadILi0ELi4EEvPfS0_)
        .other          _Z13warp_workloadILi0ELi4EEvPfS0_,@"STO_CUDA_ENTRY STV_DEFAULT"
_Z13warp_workloadILi0ELi4EEvPfS0_:
.text._Z13warp_workloadILi0ELi4EEvPfS0_:
[----:B------:R-:W-:Y:S01]  /*0000*/  LDC R1, c[0x0][0x37c] ;  /* 0x0000df00ff017b82 */ /* 0x000fe20000000800 */
[----:B------:R-:W0:Y:S02]  /*0010*/  S2R R0, SR_VIRTID ;  /* 0x0000000000007919 */ /* 0x000e240000000300 */
[----:B0-----:R-:W-:-:S04]  /*0020*/  SHF.R.U32.HI R0, RZ, 0x8, R0 ;  /* 0x00000008ff007819 */ /* 0x001fc80000011600 */
[----:B------:R-:W-:-:S04]  /*0030*/  SGXT.U32 R0, R0, 0x7 ;  /* 0x000000070000781a */ /* 0x000fc80000000000 */
[----:B------:R-:W-:-:S04]  /*0040*/  LOP3.LUT R0, R0, 0x4, RZ, 0xfc, !PT ;  /* 0x0000000400007812 */ /* 0x000fc800078efcff */
[----:B------:R-:W-:-:S13]  /*0050*/  ISETP.NE.AND P0, PT, R0, 0x4, PT ;  /* 0x000000040000780c */ /* 0x000fda0003f05270 */
[----:B------:R-:W-:Y:S05]  /*0060*/  @P0 EXIT ;  /* 0x000000000000094d */ /* 0x000fea0003800000 */
[----:B------:R-:W0:Y:S01]  /*0070*/  LDC.64 R10, c[0x0][0x380] ;  /* 0x0000e000ff0a7b82 */ /* 0x000e220000000a00 */
[----:B------:R-:W0:Y:S07]  /*0080*/  LDCU.64 UR4, c[0x0][0x358] ;  /* 0x00006b00ff0477ac */ /* 0x000e2e0008000a00 */
        /* <DEDUP_REMOVED lines=262> */
.L_x_6:
        /* <DEDUP_REMOVED lines=9> */
.L_x_14:


//--------------------- .text._Z13warp_workloadILi0ELi3EEvPfS0_ --------------------------
	.section	.text._Z13warp_workloadILi0ELi3EEvPfS0_,"ax",@progbits
	.align	128
        .global         _Z13warp_workloadILi0ELi3EEvPfS0_
        .type           _Z13warp_workloadILi0ELi3EEvPfS0_,@function
        .size           _Z13warp_workloadILi0ELi3EEvPfS0_,(.L_x_15 - _Z13warp_workloadILi0ELi3EEvPfS0_)
        .other          _Z13warp_workloadILi0ELi3EEvPfS0_,@"STO_CUDA_ENTRY STV_DEFAULT"
_Z13warp_workloadILi0ELi3EEvPfS0_:
.text._Z13warp_workloadILi0ELi3EEvPfS0_:
        /* <DEDUP_REMOVED lines=9> */
.L_x_7:
        /* <DEDUP_REMOVED lines=263> */
.L_x_8:
        /* <DEDUP_REMOVED lines=16> */
.L_x_15:


//--------------------- .text._Z13warp_workloadILi0ELi2EEvPfS0_ --------------------------
	.section	.text._Z13warp_workloadILi0ELi2EEvPfS0_,"ax",@progbits
	.align	128
        .global         _Z13warp_workloadILi0ELi2EEvPfS0_
        .type           _Z13warp_workloadILi0ELi2EEvPfS0_,@function
        .size           _Z13warp_workloadILi0ELi2EEvPfS0_,(.L_x_16 - _Z13warp_workloadILi0ELi2EEvPfS0_)
        .other          _Z13warp_workloadILi0ELi2EEvPfS0_,@"STO_CUDA_ENTRY STV_DEFAULT"
_Z13warp_workloadILi0ELi2EEvPfS0_:
.text._Z13warp_workloadILi0ELi2EEvPfS0_:
        /* <DEDUP_REMOVED lines=271> */
.L_x_9:
        /* <DEDUP_REMOVED lines=9> */
.L_x_16:


//--------------------- .text._Z13warp_workloadILi0ELi1EEvPfS0_ --------------------------
	.section	.text._Z13warp_workloadILi0ELi1EEvPfS0_,"ax",@progbits
	.align	128
        .global         _Z13warp_workloadILi0ELi1EEvPfS0_
        .type           _Z13warp_workloadILi0ELi1EEvPfS0_,@function
        .size           _Z13warp_workloadILi0ELi1EEvPfS0_,(.L_x_17 - _Z13warp_workloadILi0ELi1EEvPfS0_)
        .other          _Z13warp_workloadILi0ELi1EEvPfS0_,@"STO_CUDA_ENTRY STV_DEFAULT"
_Z13warp_workloadILi0ELi1EEvPfS0_:
.text._Z13warp_workloadILi0ELi1EEvPfS0_:
[----:B------:R-:W-:Y:S01]  /*0000*/  LDC R1, c[0x0][0x37c] ;  /* 0x0000df00ff017b82 */ /* 0x000fe20000000800 */
[----:B------:R-:W0:Y:S02]  /*0010*/  S2R R0, SR_VIRTID ;  /* 0x0000000000007919 */ /* 0x000e240000000300 */
[----:B0-----:R-:W-:-:S04]  /*0020*/  SHF.R.U32.HI R0, RZ, 0x8, R0 ;  /* 0x00000008ff007819 */ /* 0x001fc80000011600 */
[----:B------:R-:W-:-:S04]  /*0030*/  SGXT.U32 R0, R0, 0x7 ;  /* 0x000000070000781a */ /* 0x000fc80000000000 */
[----:B------:R-:W-:-:S13]  /*0040*/  ISETP.GT.U32.AND P0, PT, R0, 0x1, PT ;  /* 0x000000010000780c */ /* 0x000fda0003f04070 */
        /* <DEDUP_REMOVED lines=265> */
.L_x_10:
        /* <DEDUP_REMOVED lines=10> */
.L_x_17:


//--------------------- .nv.shared.reserved.0     --------------------------
	.section	.nv.shared.reserved.0,"aw",@nobits
	.weak		__nv_reservedSMEM_offset_0_alias
	.size		__nv_reservedSMEM_offset_0_alias, 0, 64
	.other		__nv_reservedSMEM_offset_0_alias,@"STO_CUDA_RESERVED_SHARED STV_DEFAULT"
__nv_reservedSMEM_offset_0_alias:
	.zero		0
	.zero		64


//--------------------- .nv.constant0._Z13warp_workloadILi0ELi7EEvPfS0_ --------------------------
	.section	.nv.constant0._Z13warp_workloadILi0ELi7EEvPfS0_,"a",@progbits
	.sectionflags	@""
	.align	4
.nv.constant0._Z13warp_workloadILi0ELi7EEvPfS0_:
	.zero		912


//--------------------- .nv.constant0._Z13warp_workloadILi0ELi6EEvPfS0_ --------------------------
	.section	.nv.constant0._Z13warp_workloadILi0ELi6EEvPfS0_,"a",@progbits
	.sectionflags	@""
	.align	4
.nv.constant0._Z13warp_workloadILi0ELi6EEvPfS0_:
	.zero		912


//--------------------- .nv.constant0._Z13warp_workloadILi0ELi5EEvPfS0_ --------------------------
	.section	.nv.constant0._Z13warp_workloadILi0ELi5EEvPfS0_,"a",@progbits
	.sectionflags	@""
	.align	4
.nv.constant0._Z13warp_workloadILi0ELi5EEvPfS0_:
	.zero		912


//--------------------- .nv.constant0._Z13warp_workloadILi0ELi4EEvPfS0_ --------------------------
	.section	.nv.constant0._Z13warp_workloadILi0ELi4EEvPfS0_,"a",@progbits
	.sectionflags	@""
	.align	4
.nv.constant0._Z13warp_workloadILi0ELi4EEvPfS0_:
	.zero		912


//--------------------- .nv.constant0._Z13warp_workloadILi0ELi3EEvPfS0_ --------------------------
	.section	.nv.constant0._Z13warp_workloadILi0ELi3EEvPfS0_,"a",@progbits
	.sectionflags	@""
	.align	4
.nv.constant0._Z13warp_workloadILi0ELi3EEvPfS0_:
	.zero		912


//--------------------- .nv.constant0._Z13warp_workloadILi0ELi2EEvPfS0_ --------------------------
	.section	.nv.constant0._Z13warp_workloadILi0ELi2EEvPfS0_,"a",@progbits
	.sectionflags	@""
	.align	4
.nv.constant0._Z13warp_workloadILi0ELi2EEvPfS0_:
	.zero		912


//--------------------- .nv.constant0._Z13warp_workloadILi0ELi1EEvPfS0_ --------------------------
	.section	.nv.constant0._Z13warp_workloadILi0ELi1EEvPfS0_,"a",@progbits
	.sectionflags	@""
	.align	4
.nv.constant0._Z13warp_workloadILi0ELi1EEvPfS0_:
	.zero		912


//--------------------- SYMBOLS --------------------------

	.type		.nv.reservedSmem.offset0,@object
	.size		.nv.reservedSmem.offset0,0x4
